	.target	sm_100a

	.elftype	@"ET_EXEC"


//--------------------- .note.nv.tkinfo           --------------------------
	.section	.note.nv.tkinfo,"",@"SHT_NOTE"
	.sectionflags	@"SHF_NOTE_NV_TKINFO"
	.tkinfo
        /*0018*/ 	.word	0x00000002
        /*0030*/ 	.string	""
        /*0030*/ 	.string	"ptxas"
        /*0030*/ 	.string	"Cuda compilation tools, release 13.0, V13.0.88"
        /*0030*/ 	.string	"Build cuda_13.0.r13.0/compiler.36424714_0"
        /*0030*/ 	.string	"-arch sm_100a -m 64 "



//--------------------- .note.nv.cuinfo           --------------------------
	.section	.note.nv.cuinfo,"",@"SHT_NOTE"
	.sectionflags	@"SHF_NOTE_NV_CUINFO"
        /*0018*/ 	.short	0x0002
        /*001a*/ 	.short	0x0064
        /*001c*/ 	.short	0x0082
	.zero		2


//--------------------- .nv.info                  --------------------------
	.section	.nv.info,"",@"SHT_CUDA_INFO"
	.align	4


	//----- nvinfo : EIATTR_REGCOUNT
	.align		4
        /*0000*/ 	.byte	0x04, 0x2f
        /*0002*/ 	.short	(.L_19 - .L_18)
	.align		4
.L_18:
        /*0004*/ 	.word	index@(_ZN7cutlass13device_kernelINS_4gemm6kernel13GemmUniversalIN4cute5tupleIJiiiiEEENS1_10collective13CollectiveMmaINS1_35MainloopSm100TmaUmmaWarpSpecializedILi13ELi2ELi4ENS5_IJNS4_1CILi1EEENSA_ILi4EEESB_EEEEENS5_IJNSA_ILi64EEESF_NSA_ILi128EEEEEEaNS5_IJlSB_lEEEaSI_NS4_8TiledMMAINS4_8MMA_AtomIJNS4_15SM100_MMA_S8_SSIaaiLi64ELi64ELNS4_4UMMA5MajorE0ELSN_0ELNSM_8SaturateE0EEEEEENS4_6LayoutINS5_IJSB_SB_SB_EEENS5_IJNSA_ILi0EEEST_ST_EEEEENS5_IJNS4_10UnderscoreESW_SW_EEEEENS4_23SM90_TMA_LOAD_MULTICASTENS4_14ComposedLayoutINS4_7SwizzleILi3ELi4ELi3EEENS4_18smem_ptr_flag_bitsILi8EEENSR_INS5_IJNSA_ILi8EEESG_EEENS5_IJSG_SB_EEEEEEEvNS4_8identityENS4_13SM90_TMA_LOADES19_vS1A_EENS_8epilogue10collective18CollectiveEpilogueINS1D_23Sm100TmaWarpSpecializedILi1ELi1ELi32ELb0ELb0EEEJSH_NS5_IJNSR_ISF_SB_EES1I_EEEaSI_aSI_NS1D_6fusion15FusionCallbacksIS1H_NS1K_17LinearCombinationIaiaiLNS_15FloatRoundStyleE2EEESH_S1J_JEEENS4_5SM1004TMEM4LOAD26SM100_TMEM_LOAD_16dp32b32xES1B_NS10_INS11_ILi2ELi4ELi3EEES14_NSR_INS5_IJS15_SF_EEENS5_IJSF_SB_EEEEEEENS4_39AutoVectorizingCopyWithAssumedAlignmentILi128EEENS4_14SM90_TMA_STOREES1Y_S20_S20_EEEvvEEEEvNT_6ParamsE)
        /*0008*/ 	.word	0x00000059


	//----- nvinfo : EIATTR_FRAME_SIZE
	.align		4
.L_19:
        /*000c*/ 	.byte	0x04, 0x11
        /*000e*/ 	.short	(.L_21 - .L_20)
	.align		4
.L_20:
        /*0010*/ 	.word	index@($__internal_2_$__cuda_sm10x_tcgen05_guardrail_trap_unallocated_columns_being_dealloced)
        /*0014*/ 	.word	0x00000000


	//----- nvinfo : EIATTR_FRAME_SIZE
	.align		4
.L_21:
        /*0018*/ 	.byte	0x04, 0x11
        /*001a*/ 	.short	(.L_23 - .L_22)
	.align		4
.L_22:
        /*001c*/ 	.word	index@($__internal_1_$__cuda_sm10x_tcgen05_guardrail_trap_phase_invalid_during_alloc)
        /*0020*/ 	.word	0x00000000


	//----- nvinfo : EIATTR_FRAME_SIZE
	.align		4
.L_23:
        /*0024*/ 	.byte	0x04, 0x11
        /*0026*/ 	.short	(.L_25 - .L_24)
	.align		4
.L_24:
        /*0028*/ 	.word	index@($__internal_0_$__cuda_sm10x_tcgen05_guardrail_trap_col_being_dealloced_not_returned_by_alloc)
        /*002c*/ 	.word	0x00000000


	//----- nvinfo : EIATTR_FRAME_SIZE
	.align		4
.L_25:
        /*0030*/ 	.byte	0x04, 0x11
        /*0032*/ 	.short	(.L_27 - .L_26)
	.align		4
.L_26:
        /*0034*/ 	.word	index@(_ZN7cutlass13device_kernelINS_4gemm6kernel13GemmUniversalIN4cute5tupleIJiiiiEEENS1_10collective13CollectiveMmaINS1_35MainloopSm100TmaUmmaWarpSpecializedILi13ELi2ELi4ENS5_IJNS4_1CILi1EEENSA_ILi4EEESB_EEEEENS5_IJNSA_ILi64EEESF_NSA_ILi128EEEEEEaNS5_IJlSB_lEEEaSI_NS4_8TiledMMAINS4_8MMA_AtomIJNS4_15SM100_MMA_S8_SSIaaiLi64ELi64ELNS4_4UMMA5MajorE0ELSN_0ELNSM_8SaturateE0EEEEEENS4_6LayoutINS5_IJSB_SB_SB_EEENS5_IJNSA_ILi0EEEST_ST_EEEEENS5_IJNS4_10UnderscoreESW_SW_EEEEENS4_23SM90_TMA_LOAD_MULTICASTENS4_14ComposedLayoutINS4_7SwizzleILi3ELi4ELi3EEENS4_18smem_ptr_flag_bitsILi8EEENSR_INS5_IJNSA_ILi8EEESG_EEENS5_IJSG_SB_EEEEEEEvNS4_8identityENS4_13SM90_TMA_LOADES19_vS1A_EENS_8epilogue10collective18CollectiveEpilogueINS1D_23Sm100TmaWarpSpecializedILi1ELi1ELi32ELb0ELb0EEEJSH_NS5_IJNSR_ISF_SB_EES1I_EEEaSI_aSI_NS1D_6fusion15FusionCallbacksIS1H_NS1K_17LinearCombinationIaiaiLNS_15FloatRoundStyleE2EEESH_S1J_JEEENS4_5SM1004TMEM4LOAD26SM100_TMEM_LOAD_16dp32b32xES1B_NS10_INS11_ILi2ELi4ELi3EEES14_NSR_INS5_IJS15_SF_EEENS5_IJSF_SB_EEEEEEENS4_39AutoVectorizingCopyWithAssumedAlignmentILi128EEENS4_14SM90_TMA_STOREES1Y_S20_S20_EEEvvEEEEvNT_6ParamsE)
        /*0038*/ 	.word	0x00000000


	//----- nvinfo : EIATTR_MIN_STACK_SIZE
	.align		4
.L_27:
        /*003c*/ 	.byte	0x04, 0x12
        /*003e*/ 	.short	(.L_29 - .L_28)
	.align		4
.L_28:
        /*0040*/ 	.word	index@(_ZN7cutlass13device_kernelINS_4gemm6kernel13GemmUniversalIN4cute5tupleIJiiiiEEENS1_10collective13CollectiveMmaINS1_35MainloopSm100TmaUmmaWarpSpecializedILi13ELi2ELi4ENS5_IJNS4_1CILi1EEENSA_ILi4EEESB_EEEEENS5_IJNSA_ILi64EEESF_NSA_ILi128EEEEEEaNS5_IJlSB_lEEEaSI_NS4_8TiledMMAINS4_8MMA_AtomIJNS4_15SM100_MMA_S8_SSIaaiLi64ELi64ELNS4_4UMMA5MajorE0ELSN_0ELNSM_8SaturateE0EEEEEENS4_6LayoutINS5_IJSB_SB_SB_EEENS5_IJNSA_ILi0EEEST_ST_EEEEENS5_IJNS4_10UnderscoreESW_SW_EEEEENS4_23SM90_TMA_LOAD_MULTICASTENS4_14ComposedLayoutINS4_7SwizzleILi3ELi4ELi3EEENS4_18smem_ptr_flag_bitsILi8EEENSR_INS5_IJNSA_ILi8EEESG_EEENS5_IJSG_SB_EEEEEEEvNS4_8identityENS4_13SM90_TMA_LOADES19_vS1A_EENS_8epilogue10collective18CollectiveEpilogueINS1D_23Sm100TmaWarpSpecializedILi1ELi1ELi32ELb0ELb0EEEJSH_NS5_IJNSR_ISF_SB_EES1I_EEEaSI_aSI_NS1D_6fusion15FusionCallbacksIS1H_NS1K_17LinearCombinationIaiaiLNS_15FloatRoundStyleE2EEESH_S1J_JEEENS4_5SM1004TMEM4LOAD26SM100_TMEM_LOAD_16dp32b32xES1B_NS10_INS11_ILi2ELi4ELi3EEES14_NSR_INS5_IJS15_SF_EEENS5_IJSF_SB_EEEEEEENS4_39AutoVectorizingCopyWithAssumedAlignmentILi128EEENS4_14SM90_TMA_STOREES1Y_S20_S20_EEEvvEEEEvNT_6ParamsE)
        /*0044*/ 	.word	0x00000000
.L_29:


//--------------------- .nv.compat                --------------------------
	.section	.nv.compat,"",@"SHT_CUDA_COMPAT_INFO"
	.align	4
        /*0000*/ 	.byte	0x02, 0x09, 0x01, 0x00, 0x02, 0x02, 0x03, 0x00, 0x02, 0x05, 0x06, 0x00, 0x03, 0x07, 0x01, 0x01
        /*0010*/ 	.byte	0x02, 0x03, 0x01, 0x00, 0x02, 0x06, 0x01, 0x00, 0x04, 0x0b, 0x08, 0x00, 0x01, 0x00, 0x00, 0x00
        /*0020*/ 	.byte	0x00, 0x00, 0x00, 0x00


//--------------------- .nv.info._ZN7cutlass13device_kernelINS_4gemm6kernel13GemmUniversalIN4cute5tupleIJiiiiEEENS1_10collective13CollectiveMmaINS1_35MainloopSm100TmaUmmaWarpSpecializedILi13ELi2ELi4ENS5_IJNS4_1CILi1EEENSA_ILi4EEESB_EEEEENS5_IJNSA_ILi64EEESF_NSA_ILi128EEEEEEaNS5_IJlSB_lEEEaSI_NS4_8TiledMMAINS4_8MMA_AtomIJNS4_15SM100_MMA_S8_SSIaaiLi64ELi64ELNS4_4UMMA5MajorE0ELSN_0ELNSM_8SaturateE0EEEEEENS4_6LayoutINS5_IJSB_SB_SB_EEENS5_IJNSA_ILi0EEEST_ST_EEEEENS5_IJNS4_10UnderscoreESW_SW_EEEEENS4_23SM90_TMA_LOAD_MULTICASTENS4_14ComposedLayoutINS4_7SwizzleILi3ELi4ELi3EEENS4_18smem_ptr_flag_bitsILi8EEENSR_INS5_IJNSA_ILi8EEESG_EEENS5_IJSG_SB_EEEEEEEvNS4_8identityENS4_13SM90_TMA_LOADES19_vS1A_EENS_8epilogue10collective18CollectiveEpilogueINS1D_23Sm100TmaWarpSpecializedILi1ELi1ELi32ELb0ELb0EEEJSH_NS5_IJNSR_ISF_SB_EES1I_EEEaSI_aSI_NS1D_6fusion15FusionCallbacksIS1H_NS1K_17LinearCombinationIaiaiLNS_15FloatRoundStyleE2EEESH_S1J_JEEENS4_5SM1004TMEM4LOAD26SM100_TMEM_LOAD_16dp32b32xES1B_NS10_INS11_ILi2ELi4ELi3EEES14_NSR_INS5_IJS15_SF_EEENS5_IJSF_SB_EEEEEEENS4_39AutoVectorizingCopyWithAssumedAlignmentILi128EEENS4_14SM90_TMA_STOREES1Y_S20_S20_EEEvvEEEEvNT_6ParamsE --------------------------
	.section	.nv.info._ZN7cutlass13device_kernelINS_4gemm6kernel13GemmUniversalIN4cute5tupleIJiiiiEEENS1_10collective13CollectiveMmaINS1_35MainloopSm100TmaUmmaWarpSpecializedILi13ELi2ELi4ENS5_IJNS4_1CILi1EEENSA_ILi4EEESB_EEEEENS5_IJNSA_ILi64EEESF_NSA_ILi128EEEEEEaNS5_IJlSB_lEEEaSI_NS4_8TiledMMAINS4_8MMA_AtomIJNS4_15SM100_MMA_S8_SSIaaiLi64ELi64ELNS4_4UMMA5MajorE0ELSN_0ELNSM_8SaturateE0EEEEEENS4_6LayoutINS5_IJSB_SB_SB_EEENS5_IJNSA_ILi0EEEST_ST_EEEEENS5_IJNS4_10UnderscoreESW_SW_EEEEENS4_23SM90_TMA_LOAD_MULTICASTENS4_14ComposedLayoutINS4_7SwizzleILi3ELi4ELi3EEENS4_18smem_ptr_flag_bitsILi8EEENSR_INS5_IJNSA_ILi8EEESG_EEENS5_IJSG_SB_EEEEEEEvNS4_8identityENS4_13SM90_TMA_LOADES19_vS1A_EENS_8epilogue10collective18CollectiveEpilogueINS1D_23Sm100TmaWarpSpecializedILi1ELi1ELi32ELb0ELb0EEEJSH_NS5_IJNSR_ISF_SB_EES1I_EEEaSI_aSI_NS1D_6fusion15FusionCallbacksIS1H_NS1K_17LinearCombinationIaiaiLNS_15FloatRoundStyleE2EEESH_S1J_JEEENS4_5SM1004TMEM4LOAD26SM100_TMEM_LOAD_16dp32b32xES1B_NS10_INS11_ILi2ELi4ELi3EEES14_NSR_INS5_IJS15_SF_EEENS5_IJSF_SB_EEEEEEENS4_39AutoVectorizingCopyWithAssumedAlignmentILi128EEENS4_14SM90_TMA_STOREES1Y_S20_S20_EEEvvEEEEvNT_6ParamsE,"",@"SHT_CUDA_INFO"
	.sectionflags	@""
	.align	4


	//----- nvinfo : EIATTR_CUDA_API_VERSION
	.align		4
        /*0000*/ 	.byte	0x04, 0x37
        /*0002*/ 	.short	(.L_31 - .L_30)
.L_30:
        /*0004*/ 	.word	0x00000082


	//----- nvinfo : EIATTR_KPARAM_INFO
	.align		4
.L_31:
        /*0008*/ 	.byte	0x04, 0x17
        /*000a*/ 	.short	(.L_33 - .L_32)
.L_32:
        /*000c*/ 	.word	0x00000000
        /*0010*/ 	.short	0x0000
        /*0012*/ 	.short	0x0000
        /*0014*/ 	.byte	0x00, 0xf0, 0x01, 0x20


	//----- nvinfo : EIATTR_AT_ENTRY_FRAGMENTS
	.align		4
.L_33:
        /*0018*/ 	.byte	0x04, 0x4f
        /*001a*/ 	.short	(.L_35 - .L_34)


	//   ....[0]....
.L_34:
        /*001c*/ 	.word	0x00000006


	//----- nvinfo : EIATTR_RESERVED_SMEM_USED
	.align		4
.L_35:
        /*0020*/ 	.byte	0x01, 0x41
	.zero		2


	//----- nvinfo : EIATTR_SPARSE_MMA_MASK
	.align		4
        /*0024*/ 	.byte	0x03, 0x50
        /*0026*/ 	.short	0x0000


	//----- nvinfo : EIATTR_TCGEN05_1CTA_USED
	.align		4
        /*0028*/ 	.byte	0x01, 0x51
	.zero		2


	//----- nvinfo : EIATTR_MAXREG_COUNT
	.align		4
        /*002c*/ 	.byte	0x03, 0x1b
        /*002e*/ 	.short	0x00ff


	//----- nvinfo : EIATTR_NUM_BARRIERS
	.align		4
        /*0030*/ 	.byte	0x02, 0x4c
        /*0032*/ 	.byte	0x07
	.zero		1


	//----- nvinfo : EIATTR_EXTERNS
	.align		4
        /*0034*/ 	.byte	0x04, 0x0f
        /*0036*/ 	.short	(.L_37 - .L_36)


	//   ....[0]....
	.align		4
.L_36:
        /*0038*/ 	.word	index@(__assertfail)


	//----- nvinfo : EIATTR_MERCURY_ISA_VERSION
	.align		4
.L_37:
        /*003c*/ 	.byte	0x03, 0x5f
        /*003e*/ 	.short	0x0101


	//----- nvinfo : EIATTR_INT_WARP_WIDE_INSTR_OFFSETS
	.align		4
        /*0040*/ 	.byte	0x04, 0x31
        /*0042*/ 	.short	(.L_39 - .L_38)


	//   ....[0]....
.L_38:
        /*0044*/ 	.word	0x00004300


	//   ....[1]....
        /*0048*/ 	.word	0x00004330


	//   ....[2]....
        /*004c*/ 	.word	0x00004350


	//   ....[3]....
        /*0050*/ 	.word	0x00004e80


	//   ....[4]....
        /*0054*/ 	.word	0x00004f30


	//----- nvinfo : EIATTR_COOP_GROUP_MASK_REGIDS
	.align		4
.L_39:
        /*0058*/ 	.byte	0x04, 0x29
        /*005a*/ 	.short	(.L_41 - .L_40)


	//   ....[0]....
.L_40:
        /*005c*/ 	.word	0xffffffff


	//   ....[1]....
        /*0060*/ 	.word	0xffffffff


	//   ....[2]....
        /*0064*/ 	.word	0xffffffff


	//   ....[3]....
        /*0068*/ 	.word	0xffffffff


	//   ....[4]....
        /*006c*/ 	.word	0xffffffff


	//   ....[5]....
        /*0070*/ 	.word	0xffffffff


	//   ....[6]....
        /*0074*/ 	.word	0xffffffff


	//   ....[7]....
        /*0078*/ 	.word	0xffffffff


	//   ....[8]....
        /*007c*/ 	.word	0xffffffff


	//   ....[9]....
        /*0080*/ 	.word	0xffffffff


	//   ....[10]....
        /*0084*/ 	.word	0xffffffff


	//   ....[11]....
        /*0088*/ 	.word	0xffffffff


	//   ....[12]....
        /*008c*/ 	.word	0xffffffff


	//   ....[13]....
        /*0090*/ 	.word	0xffffffff


	//----- nvinfo : EIATTR_COOP_GROUP_INSTR_OFFSETS
	.align		4
.L_41:
        /*0094*/ 	.byte	0x04, 0x28
        /*0096*/ 	.short	(.L_43 - .L_42)


	//   ....[0]....
.L_42:
        /*0098*/ 	.word	0x00000080


	//   ....[1]....
        /*009c*/ 	.word	0x000004e0


	//   ....[2]....
        /*00a0*/ 	.word	0x000007e0


	//   ....[3]....
        /*00a4*/ 	.word	0x00000920


	//   ....[4]....
        /*00a8*/ 	.word	0x00000a20


	//   ....[5]....
        /*00ac*/ 	.word	0x00000b90


	//   ....[6]....
        /*00b0*/ 	.word	0x00000d30


	//   ....[7]....
        /*00b4*/ 	.word	0x00000ee0


	//   ....[8]....
        /*00b8*/ 	.word	0x00002140


	//   ....[9]....
        /*00bc*/ 	.word	0x000034f0


	//   ....[10]....
        /*00c0*/ 	.word	0x00003700


	//   ....[11]....
        /*00c4*/ 	.word	0x00003730


	//   ....[12]....
        /*00c8*/ 	.word	0x000041e0


	//   ....[13]....
        /*00cc*/ 	.word	0x00004410


	//----- nvinfo : EIATTR_VRC_CTA_INIT_COUNT
	.align		4
.L_43:
        /*00d0*/ 	.byte	0x02, 0x4a
        /*00d2*/ 	.byte	0x80
	.zero		1


	//----- nvinfo : EIATTR_SYSCALL_OFFSETS
	.align		4
        /*00d4*/ 	.byte	0x04, 0x46
        /*00d6*/ 	.short	(.L_45 - .L_44)


	//   ....[0]....
.L_44:
        /*00d8*/ 	.word	0x00005a90


	//   ....[1]....
        /*00dc*/ 	.word	0x00005bd0


	//   ....[2]....
        /*00e0*/ 	.word	0x00006350


	//----- nvinfo : EIATTR_MBARRIER_INSTR_OFFSETS
	.align		4
.L_45:
        /*00e4*/ 	.byte	0x04, 0x39
        /*00e6*/ 	.short	(.L_47 - .L_46)


	//   ....[0]....
.L_46:
        /*00e8*/ 	.word	0x00000620
        /*00ec*/ 	.word	0x000000ff
        /*00f0*/ 	.word	0x00000000
        /*00f4*/ 	.short	0x0100
        /*00f6*/ 	.byte	0x04
	.zero		1


	//   ....[1]....
        /*00f8*/ 	.word	0x00000630
        /*00fc*/ 	.word	0x000000ff
        /*0100*/ 	.word	0x00000068
        /*0104*/ 	.short	0x0100
        /*0106*/ 	.byte	0x04
	.zero		1


	//   ....[2]....
        /*0108*/ 	.word	0x00000640
        /*010c*/ 	.word	0x000000ff
        /*0110*/ 	.word	0x00000008
        /*0114*/ 	.short	0x0100
        /*0116*/ 	.byte	0x04
	.zero		1


	//   ....[3]....
        /*0118*/ 	.word	0x00000650
        /*011c*/ 	.word	0x000000ff
        /*0120*/ 	.word	0x00000070
        /*0124*/ 	.short	0x0100
        /*0126*/ 	.byte	0x04
	.zero		1


	//   ....[4]....
        /*0128*/ 	.word	0x00000660
        /*012c*/ 	.word	0x000000ff
        /*0130*/ 	.word	0x00000010
        /*0134*/ 	.short	0x0100
        /*0136*/ 	.byte	0x04
	.zero		1


	//   ....[5]....
        /*0138*/ 	.word	0x00000670
        /*013c*/ 	.word	0x000000ff
        /*0140*/ 	.word	0x00000078
        /*0144*/ 	.short	0x0100
        /*0146*/ 	.byte	0x04
	.zero		1


	//   ....[6]....
        /*0148*/ 	.word	0x00000680
        /*014c*/ 	.word	0x000000ff
        /*0150*/ 	.word	0x00000018
        /*0154*/ 	.short	0x0100
        /*0156*/ 	.byte	0x04
	.zero		1


	//   ....[7]....
        /*0158*/ 	.word	0x00000690
        /*015c*/ 	.word	0x000000ff
        /*0160*/ 	.word	0x00000080
        /*0164*/ 	.short	0x0100
        /*0166*/ 	.byte	0x04
	.zero		1


	//   ....[8]....
        /*0168*/ 	.word	0x000006a0
        /*016c*/ 	.word	0x000000ff
        /*0170*/ 	.word	0x00000020
        /*0174*/ 	.short	0x0100
        /*0176*/ 	.byte	0x04
	.zero		1


	//   ....[9]....
        /*0178*/ 	.word	0x000006b0
        /*017c*/ 	.word	0x000000ff
        /*0180*/ 	.word	0x00000088
        /*0184*/ 	.short	0x0100
        /*0186*/ 	.byte	0x04
	.zero		1


	//   ....[10]....
        /*0188*/ 	.word	0x000006c0
        /*018c*/ 	.word	0x000000ff
        /*0190*/ 	.word	0x00000028
        /*0194*/ 	.short	0x0100
        /*0196*/ 	.byte	0x04
	.zero		1


	//   ....[11]....
        /*0198*/ 	.word	0x000006d0
        /*019c*/ 	.word	0x000000ff
        /*01a0*/ 	.word	0x00000090
        /*01a4*/ 	.short	0x0100
        /*01a6*/ 	.byte	0x04
	.zero		1


	//   ....[12]....
        /*01a8*/ 	.word	0x000006e0
        /*01ac*/ 	.word	0x000000ff
        /*01b0*/ 	.word	0x00000030
        /*01b4*/ 	.short	0x0100
        /*01b6*/ 	.byte	0x04
	.zero		1


	//   ....[13]....
        /*01b8*/ 	.word	0x000006f0
        /*01bc*/ 	.word	0x000000ff
        /*01c0*/ 	.word	0x00000098
        /*01c4*/ 	.short	0x0100
        /*01c6*/ 	.byte	0x04
	.zero		1


	//   ....[14]....
        /*01c8*/ 	.word	0x00000700
        /*01cc*/ 	.word	0x000000ff
        /*01d0*/ 	.word	0x00000038
        /*01d4*/ 	.short	0x0100
        /*01d6*/ 	.byte	0x04
	.zero		1


	//   ....[15]....
        /*01d8*/ 	.word	0x00000710
        /*01dc*/ 	.word	0x000000ff
        /*01e0*/ 	.word	0x000000a0
        /*01e4*/ 	.short	0x0100
        /*01e6*/ 	.byte	0x04
	.zero		1


	//   ....[16]....
        /*01e8*/ 	.word	0x00000720
        /*01ec*/ 	.word	0x000000ff
        /*01f0*/ 	.word	0x00000040
        /*01f4*/ 	.short	0x0100
        /*01f6*/ 	.byte	0x04
	.zero		1


	//   ....[17]....
        /*01f8*/ 	.word	0x00000730
        /*01fc*/ 	.word	0x000000ff
        /*0200*/ 	.word	0x000000a8
        /*0204*/ 	.short	0x0100
        /*0206*/ 	.byte	0x04
	.zero		1


	//   ....[18]....
        /*0208*/ 	.word	0x00000740
        /*020c*/ 	.word	0x000000ff
        /*0210*/ 	.word	0x00000048
        /*0214*/ 	.short	0x0100
        /*0216*/ 	.byte	0x04
	.zero		1


	//   ....[19]....
        /*0218*/ 	.word	0x00000750
        /*021c*/ 	.word	0x000000ff
        /*0220*/ 	.word	0x000000b0
        /*0224*/ 	.short	0x0100
        /*0226*/ 	.byte	0x04
	.zero		1


	//   ....[20]....
        /*0228*/ 	.word	0x00000760
        /*022c*/ 	.word	0x000000ff
        /*0230*/ 	.word	0x00000050
        /*0234*/ 	.short	0x0100
        /*0236*/ 	.byte	0x04
	.zero		1


	//   ....[21]....
        /*0238*/ 	.word	0x00000770
        /*023c*/ 	.word	0x000000ff
        /*0240*/ 	.word	0x000000b8
        /*0244*/ 	.short	0x0100
        /*0246*/ 	.byte	0x04
	.zero		1


	//   ....[22]....
        /*0248*/ 	.word	0x00000780
        /*024c*/ 	.word	0x000000ff
        /*0250*/ 	.word	0x00000058
        /*0254*/ 	.short	0x0100
        /*0256*/ 	.byte	0x04
	.zero		1


	//   ....[23]....
        /*0258*/ 	.word	0x00000790
        /*025c*/ 	.word	0x000000ff
        /*0260*/ 	.word	0x000000c0
        /*0264*/ 	.short	0x0100
        /*0266*/ 	.byte	0x04
	.zero		1


	//   ....[24]....
        /*0268*/ 	.word	0x000007a0
        /*026c*/ 	.word	0x000000ff
        /*0270*/ 	.word	0x00000060
        /*0274*/ 	.short	0x0100
        /*0276*/ 	.byte	0x04
	.zero		1


	//   ....[25]....
        /*0278*/ 	.word	0x000007b0
        /*027c*/ 	.word	0x000000ff
        /*0280*/ 	.word	0x000000c8
        /*0284*/ 	.short	0x0100
        /*0286*/ 	.byte	0x04
	.zero		1


	//   ....[26]....
        /*0288*/ 	.word	0x000008f0
        /*028c*/ 	.word	0x000000ff
        /*0290*/ 	.word	0x000000d0
        /*0294*/ 	.short	0x0100
        /*0296*/ 	.byte	0x04
	.zero		1


	//   ....[27]....
        /*0298*/ 	.word	0x00000900
        /*029c*/ 	.word	0x000000ff
        /*02a0*/ 	.word	0x000000d8
        /*02a4*/ 	.short	0x0100
        /*02a6*/ 	.byte	0x04
	.zero		1


	//   ....[28]....
        /*02a8*/ 	.word	0x000009f0
        /*02ac*/ 	.word	0x000000ff
        /*02b0*/ 	.word	0x000000e0
        /*02b4*/ 	.short	0x0100
        /*02b6*/ 	.byte	0x06
	.zero		1


	//   ....[29]....
        /*02b8*/ 	.word	0x00000a00
        /*02bc*/ 	.word	0x000000ff
        /*02c0*/ 	.word	0x000000e8
        /*02c4*/ 	.short	0x0100
        /*02c6*/ 	.byte	0x06
	.zero		1


	//   ....[30]....
        /*02c8*/ 	.word	0x00000b40
        /*02cc*/ 	.word	0x000000ff
        /*02d0*/ 	.word	0x000000f0
        /*02d4*/ 	.short	0x0100
        /*02d6*/ 	.byte	0x06
	.zero		1


	//   ....[31]....
        /*02d8*/ 	.word	0x00000b50
        /*02dc*/ 	.word	0x000000ff
        /*02e0*/ 	.word	0x00000100
        /*02e4*/ 	.short	0x0100
        /*02e6*/ 	.byte	0x06
	.zero		1


	//   ....[32]....
        /*02e8*/ 	.word	0x00000b60
        /*02ec*/ 	.word	0x000000ff
        /*02f0*/ 	.word	0x000000f8
        /*02f4*/ 	.short	0x0100
        /*02f6*/ 	.byte	0x06
	.zero		1


	//   ....[33]....
        /*02f8*/ 	.word	0x00000b70
        /*02fc*/ 	.word	0x000000ff
        /*0300*/ 	.word	0x00000108
        /*0304*/ 	.short	0x0100
        /*0306*/ 	.byte	0x06
	.zero		1


	//   ....[34]....
        /*0308*/ 	.word	0x00000ca0
        /*030c*/ 	.word	0x000000ff
        /*0310*/ 	.word	0x00000110
        /*0314*/ 	.short	0x0100
        /*0316*/ 	.byte	0x04
	.zero		1


	//   ....[35]....
        /*0318*/ 	.word	0x00000cb0
        /*031c*/ 	.word	0x000000ff
        /*0320*/ 	.word	0x00000130
        /*0324*/ 	.short	0x0100
        /*0326*/ 	.byte	0x04
	.zero		1


	//   ....[36]....
        /*0328*/ 	.word	0x00000cc0
        /*032c*/ 	.word	0x000000ff
        /*0330*/ 	.word	0x00000118
        /*0334*/ 	.short	0x0100
        /*0336*/ 	.byte	0x04
	.zero		1


	//   ....[37]....
        /*0338*/ 	.word	0x00000cd0
        /*033c*/ 	.word	0x000000ff
        /*0340*/ 	.word	0x00000138
        /*0344*/ 	.short	0x0100
        /*0346*/ 	.byte	0x04
	.zero		1


	//   ....[38]....
        /*0348*/ 	.word	0x00000ce0
        /*034c*/ 	.word	0x000000ff
        /*0350*/ 	.word	0x00000120
        /*0354*/ 	.short	0x0100
        /*0356*/ 	.byte	0x04
	.zero		1


	//   ....[39]....
        /*0358*/ 	.word	0x00000cf0
        /*035c*/ 	.word	0x000000ff
        /*0360*/ 	.word	0x00000140
        /*0364*/ 	.short	0x0100
        /*0366*/ 	.byte	0x04
	.zero		1


	//   ....[40]....
        /*0368*/ 	.word	0x00000d00
        /*036c*/ 	.word	0x000000ff
        /*0370*/ 	.word	0x00000128
        /*0374*/ 	.short	0x0100
        /*0376*/ 	.byte	0x04
	.zero		1


	//   ....[41]....
        /*0378*/ 	.word	0x00000d10
        /*037c*/ 	.word	0x000000ff
        /*0380*/ 	.word	0x00000148
        /*0384*/ 	.short	0x0100
        /*0386*/ 	.byte	0x04
	.zero		1


	//   ....[42]....
        /*0388*/ 	.word	0x00000e00
        /*038c*/ 	.word	0x000000ff
        /*0390*/ 	.word	0x00000150
        /*0394*/ 	.short	0x0100
        /*0396*/ 	.byte	0x04
	.zero		1


	//   ....[43]....
        /*0398*/ 	.word	0x00000e10
        /*039c*/ 	.word	0x000000ff
        /*03a0*/ 	.word	0x00000160
        /*03a4*/ 	.short	0x0100
        /*03a6*/ 	.byte	0x04
	.zero		1


	//   ....[44]....
        /*03a8*/ 	.word	0x00000e20
        /*03ac*/ 	.word	0x000000ff
        /*03b0*/ 	.word	0x00000158
        /*03b4*/ 	.short	0x0100
        /*03b6*/ 	.byte	0x04
	.zero		1


	//   ....[45]....
        /*03b8*/ 	.word	0x00000e30
        /*03bc*/ 	.word	0x000000ff
        /*03c0*/ 	.word	0x00000168
        /*03c4*/ 	.short	0x0100
        /*03c6*/ 	.byte	0x04
	.zero		1


	//   ....[46]....
        /*03c8*/ 	.word	0x000019c0
        /*03cc*/ 	.word	0x00000000
        /*03d0*/ 	.word	0x00000160
        /*03d4*/ 	.short	0x010a
        /*03d6*/ 	.byte	0xff
	.zero		1


	//   ....[47]....
        /*03d8*/ 	.word	0x000019f0
        /*03dc*/ 	.word	0x00000000
        /*03e0*/ 	.word	0x00000150
        /*03e4*/ 	.short	0x0101
        /*03e6*/ 	.byte	0xff
	.zero		1


	//   ....[48]....
        /*03e8*/ 	.word	0x00001ac0
        /*03ec*/ 	.word	0x000000ff
        /*03f0*/ 	.word	0x00000068
        /*03f4*/ 	.short	0x010a
        /*03f6*/ 	.byte	0x04
	.zero		1


	//   ....[49]....
        /*03f8*/ 	.word	0x00001b40
        /*03fc*/ 	.word	0x000000ff
        /*0400*/ 	.word	0x00000068
        /*0404*/ 	.short	0x010a
        /*0406*/ 	.byte	0x21
	.zero		1


	//   ....[50]....
        /*0408*/ 	.word	0x00001ce0
        /*040c*/ 	.word	0x000000ff
        /*0410*/ 	.word	0x00000068
        /*0414*/ 	.short	0x010a
        /*0416*/ 	.byte	0x08
	.zero		1


	//   ....[51]....
        /*0418*/ 	.word	0x00001df0
        /*041c*/ 	.word	0x000000ff
        /*0420*/ 	.word	0x000000e8
        /*0424*/ 	.short	0x0101
        /*0426*/ 	.byte	0x06
	.zero		1


	//   ....[52]....
        /*0428*/ 	.word	0x00001e10
        /*042c*/ 	.word	0x000000ff
        /*0430*/ 	.word	0x00000068
        /*0434*/ 	.short	0x010a
        /*0436*/ 	.byte	0x04
	.zero		1


	//   ....[53]....
        /*0438*/ 	.word	0x00001e90
        /*043c*/ 	.word	0x000000ff
        /*0440*/ 	.word	0x00000068
        /*0444*/ 	.short	0x010a
        /*0446*/ 	.byte	0x11
	.zero		1


	//   ....[54]....
        /*0448*/ 	.word	0x00002030
        /*044c*/ 	.word	0x000000ff
        /*0450*/ 	.word	0x00000068
        /*0454*/ 	.short	0x010a
        /*0456*/ 	.byte	0x07
	.zero		1


	//   ....[55]....
        /*0458*/ 	.word	0x00002170
        /*045c*/ 	.word	0x00000003
        /*0460*/ 	.word	0x000000f0
        /*0464*/ 	.short	0x010a
        /*0466*/ 	.byte	0xff
	.zero		1


	//   ....[56]....
        /*0468*/ 	.word	0x000022c0
        /*046c*/ 	.word	0x00000000
        /*0470*/ 	.word	0x00000000
        /*0474*/ 	.short	0x0101
        /*0476*/ 	.byte	0xff
	.zero		1


	//   ....[57]....
        /*0478*/ 	.word	0x00002860
        /*047c*/ 	.word	0x000000ff
        /*0480*/ 	.word	0x00000000
        /*0484*/ 	.short	0x010a
        /*0486*/ 	.byte	0x04
	.zero		1


	//   ....[58]....
        /*0488*/ 	.word	0x000028f0
        /*048c*/ 	.word	0x000000ff
        /*0490*/ 	.word	0x00000000
        /*0494*/ 	.short	0x010a
        /*0496*/ 	.byte	0x05
	.zero		1


	//   ....[59]....
        /*0498*/ 	.word	0x00002980
        /*049c*/ 	.word	0x000000ff
        /*04a0*/ 	.word	0x00000000
        /*04a4*/ 	.short	0x010a
        /*04a6*/ 	.byte	0x05
	.zero		1


	//   ....[60]....
        /*04a8*/ 	.word	0x00002a10
        /*04ac*/ 	.word	0x000000ff
        /*04b0*/ 	.word	0x00000000
        /*04b4*/ 	.short	0x010a
        /*04b6*/ 	.byte	0x05
	.zero		1


	//   ....[61]....
        /*04b8*/ 	.word	0x00002aa0
        /*04bc*/ 	.word	0x000000ff
        /*04c0*/ 	.word	0x00000000
        /*04c4*/ 	.short	0x010a
        /*04c6*/ 	.byte	0x05
	.zero		1


	//   ....[62]....
        /*04c8*/ 	.word	0x00002b30
        /*04cc*/ 	.word	0x000000ff
        /*04d0*/ 	.word	0x00000000
        /*04d4*/ 	.short	0x010a
        /*04d6*/ 	.byte	0x05
	.zero		1


	//   ....[63]....
        /*04d8*/ 	.word	0x00002bc0
        /*04dc*/ 	.word	0x000000ff
        /*04e0*/ 	.word	0x00000000
        /*04e4*/ 	.short	0x010a
        /*04e6*/ 	.byte	0x05
	.zero		1


	//   ....[64]....
        /*04e8*/ 	.word	0x00002c50
        /*04ec*/ 	.word	0x000000ff
        /*04f0*/ 	.word	0x00000000
        /*04f4*/ 	.short	0x010a
        /*04f6*/ 	.byte	0x05
	.zero		1


	//   ....[65]....
        /*04f8*/ 	.word	0x00002ce0
        /*04fc*/ 	.word	0x000000ff
        /*0500*/ 	.word	0x00000000
        /*0504*/ 	.short	0x010a
        /*0506*/ 	.byte	0x05
	.zero		1


	//   ....[66]....
        /*0508*/ 	.word	0x00002d70
        /*050c*/ 	.word	0x000000ff
        /*0510*/ 	.word	0x00000000
        /*0514*/ 	.short	0x010a
        /*0516*/ 	.byte	0x05
	.zero		1


	//   ....[67]....
        /*0518*/ 	.word	0x00002e00
        /*051c*/ 	.word	0x000000ff
        /*0520*/ 	.word	0x00000000
        /*0524*/ 	.short	0x010a
        /*0526*/ 	.byte	0x05
	.zero		1


	//   ....[68]....
        /*0528*/ 	.word	0x00002e90
        /*052c*/ 	.word	0x000000ff
        /*0530*/ 	.word	0x00000000
        /*0534*/ 	.short	0x010a
        /*0536*/ 	.byte	0x05
	.zero		1


	//   ....[69]....
        /*0538*/ 	.word	0x00002f30
        /*053c*/ 	.word	0x00000000
        /*0540*/ 	.word	0x00000000
        /*0544*/ 	.short	0x010a
        /*0546*/ 	.byte	0xff
	.zero		1


	//   ....[70]....
        /*0548*/ 	.word	0x00003050
        /*054c*/ 	.word	0x00000002
        /*0550*/ 	.word	0x00000150
        /*0554*/ 	.short	0x010a
        /*0556*/ 	.byte	0xff
	.zero		1


	//   ....[71]....
        /*0558*/ 	.word	0x000030c0
        /*055c*/ 	.word	0x00000002
        /*0560*/ 	.word	0x00000000
        /*0564*/ 	.short	0x0101
        /*0566*/ 	.byte	0xff
	.zero		1


	//   ....[72]....
        /*0568*/ 	.word	0x000030e0
        /*056c*/ 	.word	0x000000ff
        /*0570*/ 	.word	0x00000100
        /*0574*/ 	.short	0x010a
        /*0576*/ 	.byte	0x04
	.zero		1


	//   ....[73]....
        /*0578*/ 	.word	0x00003200
        /*057c*/ 	.word	0x00000002
        /*0580*/ 	.word	0x000000f0
        /*0584*/ 	.short	0x010a
        /*0586*/ 	.byte	0xff
	.zero		1


	//   ....[74]....
        /*0588*/ 	.word	0x00003300
        /*058c*/ 	.word	0x00000002
        /*0590*/ 	.word	0x00000000
        /*0594*/ 	.short	0x0101
        /*0596*/ 	.byte	0xff
	.zero		1


	//   ....[75]....
        /*0598*/ 	.word	0x00003390
        /*059c*/ 	.word	0x000000ff
        /*05a0*/ 	.word	0x00000100
        /*05a4*/ 	.short	0x0106
        /*05a6*/ 	.byte	0x04
	.zero		1


	//   ....[76]....
        /*05a8*/ 	.word	0x000033b0
        /*05ac*/ 	.word	0x000000ff
        /*05b0*/ 	.word	0x00000100
        /*05b4*/ 	.short	0x010a
        /*05b6*/ 	.byte	0x04
	.zero		1


	//   ....[77]....
        /*05b8*/ 	.word	0x00003440
        /*05bc*/ 	.word	0x000000ff
        /*05c0*/ 	.word	0x00000100
        /*05c4*/ 	.short	0x0106
        /*05c6*/ 	.byte	0x07
	.zero		1


	//   ....[78]....
        /*05c8*/ 	.word	0x00003480
        /*05cc*/ 	.word	0x00000000
        /*05d0*/ 	.word	0x00000100
        /*05d4*/ 	.short	0x010a
        /*05d6*/ 	.byte	0xff
	.zero		1


	//   ....[79]....
        /*05d8*/ 	.word	0x000039d0
        /*05dc*/ 	.word	0x00000000
        /*05e0*/ 	.word	0x000000f0
        /*05e4*/ 	.short	0x010a
        /*05e6*/ 	.byte	0xff
	.zero		1


	//   ....[80]....
        /*05e8*/ 	.word	0x00003ad0
        /*05ec*/ 	.word	0x00000003
        /*05f0*/ 	.word	0x00000000
        /*05f4*/ 	.short	0x0101
        /*05f6*/ 	.byte	0xff
	.zero		1


	//   ....[81]....
        /*05f8*/ 	.word	0x00003ae0
        /*05fc*/ 	.word	0x000000ff
        /*0600*/ 	.word	0x00000000
        /*0604*/ 	.short	0x010a
        /*0606*/ 	.byte	0x04
	.zero		1


	//   ....[82]....
        /*0608*/ 	.word	0x00003b60
        /*060c*/ 	.word	0x000000ff
        /*0610*/ 	.word	0x00000130
        /*0614*/ 	.short	0x010a
        /*0616*/ 	.byte	0x1f
	.zero		1


	//   ....[83]....
        /*0618*/ 	.word	0x00003c40
        /*061c*/ 	.word	0x000000ff
        /*0620*/ 	.word	0x00000000
        /*0624*/ 	.short	0x010a
        /*0626*/ 	.byte	0x05
	.zero		1


	//   ....[84]....
        /*0628*/ 	.word	0x00003d80
        /*062c*/ 	.word	0x000000ff
        /*0630*/ 	.word	0x00000000
        /*0634*/ 	.short	0x010a
        /*0636*/ 	.byte	0x04
	.zero		1


	//   ....[85]....
        /*0638*/ 	.word	0x00004010
        /*063c*/ 	.word	0x000000ff
        /*0640*/ 	.word	0x00000000
        /*0644*/ 	.short	0x010a
        /*0646*/ 	.byte	0x04
	.zero		1


	//   ....[86]....
        /*0648*/ 	.word	0x000040a0
        /*064c*/ 	.word	0x000000ff
        /*0650*/ 	.word	0x00000000
        /*0654*/ 	.short	0x010a
        /*0656*/ 	.byte	0x05
	.zero		1


	//   ....[87]....
        /*0658*/ 	.word	0x00004130
        /*065c*/ 	.word	0x000000ff
        /*0660*/ 	.word	0x00000000
        /*0664*/ 	.short	0x010a
        /*0666*/ 	.byte	0x05
	.zero		1


	//   ....[88]....
        /*0668*/ 	.word	0x000041c0
        /*066c*/ 	.word	0x000000ff
        /*0670*/ 	.word	0x00000000
        /*0674*/ 	.short	0x010a
        /*0676*/ 	.byte	0x04
	.zero		1


	//   ....[89]....
        /*0678*/ 	.word	0x00004660
        /*067c*/ 	.word	0x00000007
        /*0680*/ 	.word	0x000000f0
        /*0684*/ 	.short	0x010a
        /*0686*/ 	.byte	0xff
	.zero		1


	//   ....[90]....
        /*0688*/ 	.word	0x000047d0
        /*068c*/ 	.word	0x00000000
        /*0690*/ 	.word	0x00000000
        /*0694*/ 	.short	0x0101
        /*0696*/ 	.byte	0xff
	.zero		1


	//   ....[91]....
        /*0698*/ 	.word	0x00004c40
        /*069c*/ 	.word	0x000000ff
        /*06a0*/ 	.word	0x000000e8
        /*06a4*/ 	.short	0x010a
        /*06a6*/ 	.byte	0x11
	.zero		1


	//   ....[92]....
        /*06a8*/ 	.word	0x00004dc0
        /*06ac*/ 	.word	0x000000ff
        /*06b0*/ 	.word	0x000000d8
        /*06b4*/ 	.short	0x010a
        /*06b6*/ 	.byte	0x11
	.zero		1


	//   ....[93]....
        /*06b8*/ 	.word	0x00004fd0
        /*06bc*/ 	.word	0x000000ff
        /*06c0*/ 	.word	0x000000d0
        /*06c4*/ 	.short	0x010b
        /*06c6*/ 	.byte	0x11
	.zero		1


	//   ....[94]....
        /*06c8*/ 	.word	0x00004fe0
        /*06cc*/ 	.word	0x000000ff
        /*06d0*/ 	.word	0x00000000
        /*06d4*/ 	.short	0x0101
        /*06d6*/ 	.byte	0x30
	.zero		1


	//   ....[95]....
        /*06d8*/ 	.word	0x00005020
        /*06dc*/ 	.word	0x00000000
        /*06e0*/ 	.word	0x000000d8
        /*06e4*/ 	.short	0x010a
        /*06e6*/ 	.byte	0xff
	.zero		1


	//   ....[96]....
        /*06e8*/ 	.word	0x00005350
        /*06ec*/ 	.word	0x00000003
        /*06f0*/ 	.word	0x000000f0
        /*06f4*/ 	.short	0x010a
        /*06f6*/ 	.byte	0xff
	.zero		1


	//   ....[97]....
        /*06f8*/ 	.word	0x000054d0
        /*06fc*/ 	.word	0x00000000
        /*0700*/ 	.word	0x00000000
        /*0704*/ 	.short	0x0101
        /*0706*/ 	.byte	0xff
	.zero		1


	//   ....[98]....
        /*0708*/ 	.word	0x00005f30
        /*070c*/ 	.word	0x000000ff
        /*0710*/ 	.word	0x000000d0
        /*0714*/ 	.short	0x010a
        /*0716*/ 	.byte	0x2c
	.zero		1


	//   ....[99]....
        /*0718*/ 	.word	0x00005f40
        /*071c*/ 	.word	0x00000010
        /*0720*/ 	.word	0x00000110
        /*0724*/ 	.short	0x010a
        /*0726*/ 	.byte	0xff
	.zero		1


	//   ....[100]....
        /*0728*/ 	.word	0x000060f0
        /*072c*/ 	.word	0x000000ff
        /*0730*/ 	.word	0x000000d0
        /*0734*/ 	.short	0x010a
        /*0736*/ 	.byte	0x2c
	.zero		1


	//   ....[101]....
        /*0738*/ 	.word	0x000061d0
        /*073c*/ 	.word	0x000000ff
        /*0740*/ 	.word	0x00000000
        /*0744*/ 	.short	0x0101
        /*0746*/ 	.byte	0x04
	.zero		1


	//   ....[102]....
        /*0748*/ 	.word	0x00006230
        /*074c*/ 	.word	0x00000010
        /*0750*/ 	.word	0x00000110
        /*0754*/ 	.short	0x010a
        /*0756*/ 	.byte	0xff
	.zero		1


	//   ....[103]....
        /*0758*/ 	.word	0x000064f0
        /*075c*/ 	.word	0x000000ff
        /*0760*/ 	.word	0x00000000
        /*0764*/ 	.short	0x0101
        /*0766*/ 	.byte	0x04
	.zero		1


	//   ....[104]....
        /*0768*/ 	.word	0x00006ef0
        /*076c*/ 	.word	0x00000000
        /*0770*/ 	.word	0x00000160
        /*0774*/ 	.short	0x010a
        /*0776*/ 	.byte	0xff
	.zero		1


	//   ....[105]....
        /*0778*/ 	.word	0x00006f50
        /*077c*/ 	.word	0x00000000
        /*0780*/ 	.word	0x00000068
        /*0784*/ 	.short	0x010a
        /*0786*/ 	.byte	0xff
	.zero		1


	//   ....[106]....
        /*0788*/ 	.word	0x00006fb0
        /*078c*/ 	.word	0x00000000
        /*0790*/ 	.word	0x00000068
        /*0794*/ 	.short	0x010a
        /*0796*/ 	.byte	0xff
	.zero		1


	//   ....[107]....
        /*0798*/ 	.word	0x00007000
        /*079c*/ 	.word	0x00000003
        /*07a0*/ 	.word	0x000000f0
        /*07a4*/ 	.short	0x010a
        /*07a6*/ 	.byte	0xff
	.zero		1


	//   ....[108]....
        /*07a8*/ 	.word	0x00007060
        /*07ac*/ 	.word	0x00000000
        /*07b0*/ 	.word	0x00000000
        /*07b4*/ 	.short	0x010a
        /*07b6*/ 	.byte	0xff
	.zero		1


	//   ....[109]....
        /*07b8*/ 	.word	0x000070c0
        /*07bc*/ 	.word	0x00000000
        /*07c0*/ 	.word	0x00000000
        /*07c4*/ 	.short	0x010a
        /*07c6*/ 	.byte	0xff
	.zero		1


	//   ....[110]....
        /*07c8*/ 	.word	0x00007120
        /*07cc*/ 	.word	0x00000000
        /*07d0*/ 	.word	0x00000000
        /*07d4*/ 	.short	0x010a
        /*07d6*/ 	.byte	0xff
	.zero		1


	//   ....[111]....
        /*07d8*/ 	.word	0x00007180
        /*07dc*/ 	.word	0x00000000
        /*07e0*/ 	.word	0x00000000
        /*07e4*/ 	.short	0x010a
        /*07e6*/ 	.byte	0xff
	.zero		1


	//   ....[112]....
        /*07e8*/ 	.word	0x000071e0
        /*07ec*/ 	.word	0x00000000
        /*07f0*/ 	.word	0x00000000
        /*07f4*/ 	.short	0x010a
        /*07f6*/ 	.byte	0xff
	.zero		1


	//   ....[113]....
        /*07f8*/ 	.word	0x00007240
        /*07fc*/ 	.word	0x00000000
        /*0800*/ 	.word	0x00000000
        /*0804*/ 	.short	0x010a
        /*0806*/ 	.byte	0xff
	.zero		1


	//   ....[114]....
        /*0808*/ 	.word	0x000072a0
        /*080c*/ 	.word	0x00000000
        /*0810*/ 	.word	0x00000000
        /*0814*/ 	.short	0x010a
        /*0816*/ 	.byte	0xff
	.zero		1


	//   ....[115]....
        /*0818*/ 	.word	0x00007300
        /*081c*/ 	.word	0x00000000
        /*0820*/ 	.word	0x00000000
        /*0824*/ 	.short	0x010a
        /*0826*/ 	.byte	0xff
	.zero		1


	//   ....[116]....
        /*0828*/ 	.word	0x00007360
        /*082c*/ 	.word	0x00000000
        /*0830*/ 	.word	0x00000000
        /*0834*/ 	.short	0x010a
        /*0836*/ 	.byte	0xff
	.zero		1


	//   ....[117]....
        /*0838*/ 	.word	0x000073c0
        /*083c*/ 	.word	0x00000000
        /*0840*/ 	.word	0x00000000
        /*0844*/ 	.short	0x010a
        /*0846*/ 	.byte	0xff
	.zero		1


	//   ....[118]....
        /*0848*/ 	.word	0x00007420
        /*084c*/ 	.word	0x00000000
        /*0850*/ 	.word	0x00000000
        /*0854*/ 	.short	0x010a
        /*0856*/ 	.byte	0xff
	.zero		1


	//   ....[119]....
        /*0858*/ 	.word	0x00007480
        /*085c*/ 	.word	0x00000000
        /*0860*/ 	.word	0x00000000
        /*0864*/ 	.short	0x010a
        /*0866*/ 	.byte	0xff
	.zero		1


	//   ....[120]....
        /*0868*/ 	.word	0x000074d0
        /*086c*/ 	.word	0x00000002
        /*0870*/ 	.word	0x00000150
        /*0874*/ 	.short	0x010a
        /*0876*/ 	.byte	0xff
	.zero		1


	//   ....[121]....
        /*0878*/ 	.word	0x00007530
        /*087c*/ 	.word	0x00000002
        /*0880*/ 	.word	0x00000100
        /*0884*/ 	.short	0x010a
        /*0886*/ 	.byte	0xff
	.zero		1


	//   ....[122]....
        /*0888*/ 	.word	0x00007580
        /*088c*/ 	.word	0x00000002
        /*0890*/ 	.word	0x000000f0
        /*0894*/ 	.short	0x010a
        /*0896*/ 	.byte	0xff
	.zero		1


	//   ....[123]....
        /*0898*/ 	.word	0x000075e0
        /*089c*/ 	.word	0x00000000
        /*08a0*/ 	.word	0x00000100
        /*08a4*/ 	.short	0x010a
        /*08a6*/ 	.byte	0xff
	.zero		1


	//   ....[124]....
        /*08a8*/ 	.word	0x00007630
        /*08ac*/ 	.word	0x00000000
        /*08b0*/ 	.word	0x000000f0
        /*08b4*/ 	.short	0x010a
        /*08b6*/ 	.byte	0xff
	.zero		1


	//   ....[125]....
        /*08b8*/ 	.word	0x00007690
        /*08bc*/ 	.word	0x00000002
        /*08c0*/ 	.word	0x00000130
        /*08c4*/ 	.short	0x010a
        /*08c6*/ 	.byte	0xff
	.zero		1


	//   ....[126]....
        /*08c8*/ 	.word	0x000076f0
        /*08cc*/ 	.word	0x00000000
        /*08d0*/ 	.word	0x00000000
        /*08d4*/ 	.short	0x010a
        /*08d6*/ 	.byte	0xff
	.zero		1


	//   ....[127]....
        /*08d8*/ 	.word	0x00007750
        /*08dc*/ 	.word	0x00000000
        /*08e0*/ 	.word	0x00000000
        /*08e4*/ 	.short	0x010a
        /*08e6*/ 	.byte	0xff
	.zero		1


	//   ....[128]....
        /*08e8*/ 	.word	0x000077b0
        /*08ec*/ 	.word	0x00000000
        /*08f0*/ 	.word	0x00000000
        /*08f4*/ 	.short	0x010a
        /*08f6*/ 	.byte	0xff
	.zero		1


	//   ....[129]....
        /*08f8*/ 	.word	0x00007810
        /*08fc*/ 	.word	0x00000000
        /*0900*/ 	.word	0x00000000
        /*0904*/ 	.short	0x010a
        /*0906*/ 	.byte	0xff
	.zero		1


	//   ....[130]....
        /*0908*/ 	.word	0x00007870
        /*090c*/ 	.word	0x00000000
        /*0910*/ 	.word	0x00000000
        /*0914*/ 	.short	0x010a
        /*0916*/ 	.byte	0xff
	.zero		1


	//   ....[131]....
        /*0918*/ 	.word	0x000078c0
        /*091c*/ 	.word	0x00000007
        /*0920*/ 	.word	0x000000f0
        /*0924*/ 	.short	0x010a
        /*0926*/ 	.byte	0xff
	.zero		1


	//   ....[132]....
        /*0928*/ 	.word	0x00007920
        /*092c*/ 	.word	0x00000000
        /*0930*/ 	.word	0x000000e8
        /*0934*/ 	.short	0x010a
        /*0936*/ 	.byte	0xff
	.zero		1


	//   ....[133]....
        /*0938*/ 	.word	0x00007980
        /*093c*/ 	.word	0x00000000
        /*0940*/ 	.word	0x000000d8
        /*0944*/ 	.short	0x010a
        /*0946*/ 	.byte	0xff
	.zero		1


	//   ....[134]....
        /*0948*/ 	.word	0x000079d0
        /*094c*/ 	.word	0x00000003
        /*0950*/ 	.word	0x000000f0
        /*0954*/ 	.short	0x010a
        /*0956*/ 	.byte	0xff
	.zero		1


	//   ....[135]....
        /*0958*/ 	.word	0x00007a30
        /*095c*/ 	.word	0x00000000
        /*0960*/ 	.word	0x000000d0
        /*0964*/ 	.short	0x010a
        /*0966*/ 	.byte	0xff
	.zero		1


	//   ....[136]....
        /*0968*/ 	.word	0x00007a80
        /*096c*/ 	.word	0x00000010
        /*0970*/ 	.word	0x00000110
        /*0974*/ 	.short	0x010a
        /*0976*/ 	.byte	0xff
	.zero		1


	//----- nvinfo : EIATTR_NUM_MBARRIERS
	.align		4
.L_47:
        /*0978*/ 	.byte	0x03, 0x38
        /*097a*/ 	.short	0x002e


	//----- nvinfo : EIATTR_EXIT_INSTR_OFFSETS
	.align		4
        /*097c*/ 	.byte	0x04, 0x1c
        /*097e*/ 	.short	(.L_49 - .L_48)


	//   ....[0]....
.L_48:
        /*0980*/ 	.word	0x00002f60


	//   ....[1]....
        /*0984*/ 	.word	0x00003450


	//   ....[2]....
        /*0988*/ 	.word	0x000034b0


	//   ....[3]....
        /*098c*/ 	.word	0x00004420


	//   ....[4]....
        /*0990*/ 	.word	0x00005050


	//   ....[5]....
        /*0994*/ 	.word	0x00005090


	//   ....[6]....
        /*0998*/ 	.word	0x00006ee0


	//----- nvinfo : EIATTR_MAX_THREADS
	.align		4
.L_49:
        /*099c*/ 	.byte	0x04, 0x05
        /*099e*/ 	.short	(.L_51 - .L_50)
.L_50:
        /*09a0*/ 	.word	0x00000100
        /*09a4*/ 	.word	0x00000001
        /*09a8*/ 	.word	0x00000001


	//----- nvinfo : EIATTR_CRS_STACK_SIZE
	.align		4
.L_51:
        /*09ac*/ 	.byte	0x04, 0x1e
        /*09ae*/ 	.short	(.L_53 - .L_52)
.L_52:
        /*09b0*/ 	.word	0x00000000


	//----- nvinfo : EIATTR_CBANK_PARAM_SIZE
	.align		4
.L_53:
        /*09b4*/ 	.byte	0x03, 0x19
        /*09b6*/ 	.short	0x0800


	//----- nvinfo : EIATTR_PARAM_CBANK
	.align		4
        /*09b8*/ 	.byte	0x04, 0x0a
        /*09ba*/ 	.short	(.L_55 - .L_54)
	.align		4
.L_54:
        /*09bc*/ 	.word	index@(.nv.constant0._ZN7cutlass13device_kernelINS_4gemm6kernel13GemmUniversalIN4cute5tupleIJiiiiEEENS1_10collective13CollectiveMmaINS1_35MainloopSm100TmaUmmaWarpSpecializedILi13ELi2ELi4ENS5_IJNS4_1CILi1EEENSA_ILi4EEESB_EEEEENS5_IJNSA_ILi64EEESF_NSA_ILi128EEEEEEaNS5_IJlSB_lEEEaSI_NS4_8TiledMMAINS4_8MMA_AtomIJNS4_15SM100_MMA_S8_SSIaaiLi64ELi64ELNS4_4UMMA5MajorE0ELSN_0ELNSM_8SaturateE0EEEEEENS4_6LayoutINS5_IJSB_SB_SB_EEENS5_IJNSA_ILi0EEEST_ST_EEEEENS5_IJNS4_10UnderscoreESW_SW_EEEEENS4_23SM90_TMA_LOAD_MULTICASTENS4_14ComposedLayoutINS4_7SwizzleILi3ELi4ELi3EEENS4_18smem_ptr_flag_bitsILi8EEENSR_INS5_IJNSA_ILi8EEESG_EEENS5_IJSG_SB_EEEEEEEvNS4_8identityENS4_13SM90_TMA_LOADES19_vS1A_EENS_8epilogue10collective18CollectiveEpilogueINS1D_23Sm100TmaWarpSpecializedILi1ELi1ELi32ELb0ELb0EEEJSH_NS5_IJNSR_ISF_SB_EES1I_EEEaSI_aSI_NS1D_6fusion15FusionCallbacksIS1H_NS1K_17LinearCombinationIaiaiLNS_15FloatRoundStyleE2EEESH_S1J_JEEENS4_5SM1004TMEM4LOAD26SM100_TMEM_LOAD_16dp32b32xES1B_NS10_INS11_ILi2ELi4ELi3EEES14_NSR_INS5_IJS15_SF_EEENS5_IJSF_SB_EEEEEEENS4_39AutoVectorizingCopyWithAssumedAlignmentILi128EEENS4_14SM90_TMA_STOREES1Y_S20_S20_EEEvvEEEEvNT_6ParamsE)
        /*09c0*/ 	.short	0x0380
        /*09c2*/ 	.short	0x0800


	//----- nvinfo : EIATTR_SW_WAR
	.align		4
.L_55:
        /*09c4*/ 	.byte	0x04, 0x36
        /*09c6*/ 	.short	(.L_57 - .L_56)
.L_56:
        /*09c8*/ 	.word	0x00000008
.L_57:


//--------------------- .nv.callgraph             --------------------------
	.section	.nv.callgraph,"",@"SHT_CUDA_CALLGRAPH"
	.align	4
	.sectionentsize	8
	.align		4
        /*0000*/ 	.word	0x00000000
	.align		4
        /*0004*/ 	.word	0xffffffff
	.align		4
        /*0008*/ 	.word	index@(_ZN7cutlass13device_kernelINS_4gemm6kernel13GemmUniversalIN4cute5tupleIJiiiiEEENS1_10collective13CollectiveMmaINS1_35MainloopSm100TmaUmmaWarpSpecializedILi13ELi2ELi4ENS5_IJNS4_1CILi1EEENSA_ILi4EEESB_EEEEENS5_IJNSA_ILi64EEESF_NSA_ILi128EEEEEEaNS5_IJlSB_lEEEaSI_NS4_8TiledMMAINS4_8MMA_AtomIJNS4_15SM100_MMA_S8_SSIaaiLi64ELi64ELNS4_4UMMA5MajorE0ELSN_0ELNSM_8SaturateE0EEEEEENS4_6LayoutINS5_IJSB_SB_SB_EEENS5_IJNSA_ILi0EEEST_ST_EEEEENS5_IJNS4_10UnderscoreESW_SW_EEEEENS4_23SM90_TMA_LOAD_MULTICASTENS4_14ComposedLayoutINS4_7SwizzleILi3ELi4ELi3EEENS4_18smem_ptr_flag_bitsILi8EEENSR_INS5_IJNSA_ILi8EEESG_EEENS5_IJSG_SB_EEEEEEEvNS4_8identityENS4_13SM90_TMA_LOADES19_vS1A_EENS_8epilogue10collective18CollectiveEpilogueINS1D_23Sm100TmaWarpSpecializedILi1ELi1ELi32ELb0ELb0EEEJSH_NS5_IJNSR_ISF_SB_EES1I_EEEaSI_aSI_NS1D_6fusion15FusionCallbacksIS1H_NS1K_17LinearCombinationIaiaiLNS_15FloatRoundStyleE2EEESH_S1J_JEEENS4_5SM1004TMEM4LOAD26SM100_TMEM_LOAD_16dp32b32xES1B_NS10_INS11_ILi2ELi4ELi3EEES14_NSR_INS5_IJS15_SF_EEENS5_IJSF_SB_EEEEEEENS4_39AutoVectorizingCopyWithAssumedAlignmentILi128EEENS4_14SM90_TMA_STOREES1Y_S20_S20_EEEvvEEEEvNT_6ParamsE)
	.align		4
        /*000c*/ 	.word	index@(__assertfail)
	.align		4
        /*0010*/ 	.word	0x00000000
	.align		4
        /*0014*/ 	.word	0xfffffffe
	.align		4
        /*0018*/ 	.word	0x00000000
	.align		4
        /*001c*/ 	.word	0xfffffffd
	.align		4
        /*0020*/ 	.word	0x00000000
	.align		4
        /*0024*/ 	.word	0xfffffffc


//--------------------- .nv.constant4             --------------------------
	.section	.nv.constant4,"a",@progbits
	.align	8
	.align		8
.nv.constant4:
        /*0000*/ 	.dword	__assertfail
	.align		8
        /*0008*/ 	.dword	__unnamed_1
	.align		8
        /*0010*/ 	.dword	__unnamed_2
	.align		8
        /*0018*/ 	.dword	_ZN40_INTERNAL_016789c8_4_k_cu_39c71842_278514cuda3std3__45__cpo5beginE
	.align		8
        /*0020*/ 	.dword	_ZN40_INTERNAL_016789c8_4_k_cu_39c71842_278514cuda3std3__45__cpo3endE
	.align		8
        /*0028*/ 	.dword	_ZN40_INTERNAL_016789c8_4_k_cu_39c71842_278514cuda3std3__45__cpo6cbeginE
	.align		8
        /*0030*/ 	.dword	_ZN40_INTERNAL_016789c8_4_k_cu_39c71842_278514cuda3std3__45__cpo4cendE
	.align		8
        /*0038*/ 	.dword	_ZN40_INTERNAL_016789c8_4_k_cu_39c71842_278514cuda3std3__442_GLOBAL__N__016789c8_4_k_cu_39c71842_278516ignoreE
	.align		8
        /*0040*/ 	.dword	_ZN40_INTERNAL_016789c8_4_k_cu_39c71842_278514cuda3std3__419piecewise_constructE
	.align		8
        /*0048*/ 	.dword	_ZN40_INTERNAL_016789c8_4_k_cu_39c71842_278514cuda3std3__48in_placeE
	.align		8
        /*0050*/ 	.dword	_ZN40_INTERNAL_016789c8_4_k_cu_39c71842_278514cuda3std6ranges3__45__cpo4swapE
	.align		8
        /*0058*/ 	.dword	_ZN40_INTERNAL_016789c8_4_k_cu_39c71842_278514cuda3std6ranges3__45__cpo9iter_moveE
	.align		8
        /*0060*/ 	.dword	_ZN40_INTERNAL_016789c8_4_k_cu_39c71842_278514cute7productE
	.align		8
        /*0068*/ 	.dword	_ZN40_INTERNAL_016789c8_4_k_cu_39c71842_278514cute1_E
	.align		8
        /*0070*/ 	.dword	$str$25
	.align		8
        /*0078*/ 	.dword	$str$26
	.align		8
        /*0080*/ 	.dword	$str$27
	.align		8
        /*0088*/ 	.dword	$str$28


//--------------------- .text._ZN7cutlass13device_kernelINS_4gemm6kernel13GemmUniversalIN4cute5tupleIJiiiiEEENS1_10collective13CollectiveMmaINS1_35MainloopSm100TmaUmmaWarpSpecializedILi13ELi2ELi4ENS5_IJNS4_1CILi1EEENSA_ILi4EEESB_EEEEENS5_IJNSA_ILi64EEESF_NSA_ILi128EEEEEEaNS5_IJlSB_lEEEaSI_NS4_8TiledMMAINS4_8MMA_AtomIJNS4_15SM100_MMA_S8_SSIaaiLi64ELi64ELNS4_4UMMA5MajorE0ELSN_0ELNSM_8SaturateE0EEEEEENS4_6LayoutINS5_IJSB_SB_SB_EEENS5_IJNSA_ILi0EEEST_ST_EEEEENS5_IJNS4_10UnderscoreESW_SW_EEEEENS4_23SM90_TMA_LOAD_MULTICASTENS4_14ComposedLayoutINS4_7SwizzleILi3ELi4ELi3EEENS4_18smem_ptr_flag_bitsILi8EEENSR_INS5_IJNSA_ILi8EEESG_EEENS5_IJSG_SB_EEEEEEEvNS4_8identityENS4_13SM90_TMA_LOADES19_vS1A_EENS_8epilogue10collective18CollectiveEpilogueINS1D_23Sm100TmaWarpSpecializedILi1ELi1ELi32ELb0ELb0EEEJSH_NS5_IJNSR_ISF_SB_EES1I_EEEaSI_aSI_NS1D_6fusion15FusionCallbacksIS1H_NS1K_17LinearCombinationIaiaiLNS_15FloatRoundStyleE2EEESH_S1J_JEEENS4_5SM1004TMEM4LOAD26SM100_TMEM_LOAD_16dp32b32xES1B_NS10_INS11_ILi2ELi4ELi3EEES14_NSR_INS5_IJS15_SF_EEENS5_IJSF_SB_EEEEEEENS4_39AutoVectorizingCopyWithAssumedAlignmentILi128EEENS4_14SM90_TMA_STOREES1Y_S20_S20_EEEvvEEEEvNT_6ParamsE --------------------------
	.section	.text._ZN7cutlass13device_kernelINS_4gemm6kernel13GemmUniversalIN4cute5tupleIJiiiiEEENS1_10collective13CollectiveMmaINS1_35MainloopSm100TmaUmmaWarpSpecializedILi13ELi2ELi4ENS5_IJNS4_1CILi1EEENSA_ILi4EEESB_EEEEENS5_IJNSA_ILi64EEESF_NSA_ILi128EEEEEEaNS5_IJlSB_lEEEaSI_NS4_8TiledMMAINS4_8MMA_AtomIJNS4_15SM100_MMA_S8_SSIaaiLi64ELi64ELNS4_4UMMA5MajorE0ELSN_0ELNSM_8SaturateE0EEEEEENS4_6LayoutINS5_IJSB_SB_SB_EEENS5_IJNSA_ILi0EEEST_ST_EEEEENS5_IJNS4_10UnderscoreESW_SW_EEEEENS4_23SM90_TMA_LOAD_MULTICASTENS4_14ComposedLayoutINS4_7SwizzleILi3ELi4ELi3EEENS4_18smem_ptr_flag_bitsILi8EEENSR_INS5_IJNSA_ILi8EEESG_EEENS5_IJSG_SB_EEEEEEEvNS4_8identityENS4_13SM90_TMA_LOADES19_vS1A_EENS_8epilogue10collective18CollectiveEpilogueINS1D_23Sm100TmaWarpSpecializedILi1ELi1ELi32ELb0ELb0EEEJSH_NS5_IJNSR_ISF_SB_EES1I_EEEaSI_aSI_NS1D_6fusion15FusionCallbacksIS1H_NS1K_17LinearCombinationIaiaiLNS_15FloatRoundStyleE2EEESH_S1J_JEEENS4_5SM1004TMEM4LOAD26SM100_TMEM_LOAD_16dp32b32xES1B_NS10_INS11_ILi2ELi4ELi3EEES14_NSR_INS5_IJS15_SF_EEENS5_IJSF_SB_EEEEEEENS4_39AutoVectorizingCopyWithAssumedAlignmentILi128EEENS4_14SM90_TMA_STOREES1Y_S20_S20_EEEvvEEEEvNT_6ParamsE,"ax",@progbits
	.align	128
.text._ZN7cutlass13device_kernelINS_4gemm6kernel13GemmUniversalIN4cute5tupleIJiiiiEEENS1_10collective13CollectiveMmaINS1_35MainloopSm100TmaUmmaWarpSpecializedILi13ELi2ELi4ENS5_IJNS4_1CILi1EEENSA_ILi4EEESB_EEEEENS5_IJNSA_ILi64EEESF_NSA_ILi128EEEEEEaNS5_IJlSB_lEEEaSI_NS4_8TiledMMAINS4_8MMA_AtomIJNS4_15SM100_MMA_S8_SSIaaiLi64ELi64ELNS4_4UMMA5MajorE0ELSN_0ELNSM_8SaturateE0EEEEEENS4_6LayoutINS5_IJSB_SB_SB_EEENS5_IJNSA_ILi0EEEST_ST_EEEEENS5_IJNS4_10UnderscoreESW_SW_EEEEENS4_23SM90_TMA_LOAD_MULTICASTENS4_14ComposedLayoutINS4_7SwizzleILi3ELi4ELi3EEENS4_18smem_ptr_flag_bitsILi8EEENSR_INS5_IJNSA_ILi8EEESG_EEENS5_IJSG_SB_EEEEEEEvNS4_8identityENS4_13SM90_TMA_LOADES19_vS1A_EENS_8epilogue10collective18CollectiveEpilogueINS1D_23Sm100TmaWarpSpecializedILi1ELi1ELi32ELb0ELb0EEEJSH_NS5_IJNSR_ISF_SB_EES1I_EEEaSI_aSI_NS1D_6fusion15FusionCallbacksIS1H_NS1K_17LinearCombinationIaiaiLNS_15FloatRoundStyleE2EEESH_S1J_JEEENS4_5SM1004TMEM4LOAD26SM100_TMEM_LOAD_16dp32b32xES1B_NS10_INS11_ILi2ELi4ELi3EEES14_NSR_INS5_IJS15_SF_EEENS5_IJSF_SB_EEEEEEENS4_39AutoVectorizingCopyWithAssumedAlignmentILi128EEENS4_14SM90_TMA_STOREES1Y_S20_S20_EEEvvEEEEvNT_6ParamsE:
        .type           _ZN7cutlass13device_kernelINS_4gemm6kernel13GemmUniversalIN4cute5tupleIJiiiiEEENS1_10collective13CollectiveMmaINS1_35MainloopSm100TmaUmmaWarpSpecializedILi13ELi2ELi4ENS5_IJNS4_1CILi1EEENSA_ILi4EEESB_EEEEENS5_IJNSA_ILi64EEESF_NSA_ILi128EEEEEEaNS5_IJlSB_lEEEaSI_NS4_8TiledMMAINS4_8MMA_AtomIJNS4_15SM100_MMA_S8_SSIaaiLi64ELi64ELNS4_4UMMA5MajorE0ELSN_0ELNSM_8SaturateE0EEEEEENS4_6LayoutINS5_IJSB_SB_SB_EEENS5_IJNSA_ILi0EEEST_ST_EEEEENS5_IJNS4_10UnderscoreESW_SW_EEEEENS4_23SM90_TMA_LOAD_MULTICASTENS4_14ComposedLayoutINS4_7SwizzleILi3ELi4ELi3EEENS4_18smem_ptr_flag_bitsILi8EEENSR_INS5_IJNSA_ILi8EEESG_EEENS5_IJSG_SB_EEEEEEEvNS4_8identityENS4_13SM90_TMA_LOADES19_vS1A_EENS_8epilogue10collective18CollectiveEpilogueINS1D_23Sm100TmaWarpSpecializedILi1ELi1ELi32ELb0ELb0EEEJSH_NS5_IJNSR_ISF_SB_EES1I_EEEaSI_aSI_NS1D_6fusion15FusionCallbacksIS1H_NS1K_17LinearCombinationIaiaiLNS_15FloatRoundStyleE2EEESH_S1J_JEEENS4_5SM1004TMEM4LOAD26SM100_TMEM_LOAD_16dp32b32xES1B_NS10_INS11_ILi2ELi4ELi3EEES14_NSR_INS5_IJS15_SF_EEENS5_IJSF_SB_EEEEEEENS4_39AutoVectorizingCopyWithAssumedAlignmentILi128EEENS4_14SM90_TMA_STOREES1Y_S20_S20_EEEvvEEEEvNT_6ParamsE,@function
        .size           _ZN7cutlass13device_kernelINS_4gemm6kernel13GemmUniversalIN4cute5tupleIJiiiiEEENS1_10collective13CollectiveMmaINS1_35MainloopSm100TmaUmmaWarpSpecializedILi13ELi2ELi4ENS5_IJNS4_1CILi1EEENSA_ILi4EEESB_EEEEENS5_IJNSA_ILi64EEESF_NSA_ILi128EEEEEEaNS5_IJlSB_lEEEaSI_NS4_8TiledMMAINS4_8MMA_AtomIJNS4_15SM100_MMA_S8_SSIaaiLi64ELi64ELNS4_4UMMA5MajorE0ELSN_0ELNSM_8SaturateE0EEEEEENS4_6LayoutINS5_IJSB_SB_SB_EEENS5_IJNSA_ILi0EEEST_ST_EEEEENS5_IJNS4_10UnderscoreESW_SW_EEEEENS4_23SM90_TMA_LOAD_MULTICASTENS4_14ComposedLayoutINS4_7SwizzleILi3ELi4ELi3EEENS4_18smem_ptr_flag_bitsILi8EEENSR_INS5_IJNSA_ILi8EEESG_EEENS5_IJSG_SB_EEEEEEEvNS4_8identityENS4_13SM90_TMA_LOADES19_vS1A_EENS_8epilogue10collective18CollectiveEpilogueINS1D_23Sm100TmaWarpSpecializedILi1ELi1ELi32ELb0ELb0EEEJSH_NS5_IJNSR_ISF_SB_EES1I_EEEaSI_aSI_NS1D_6fusion15FusionCallbacksIS1H_NS1K_17LinearCombinationIaiaiLNS_15FloatRoundStyleE2EEESH_S1J_JEEENS4_5SM1004TMEM4LOAD26SM100_TMEM_LOAD_16dp32b32xES1B_NS10_INS11_ILi2ELi4ELi3EEES14_NSR_INS5_IJS15_SF_EEENS5_IJSF_SB_EEEEEEENS4_39AutoVectorizingCopyWithAssumedAlignmentILi128EEENS4_14SM90_TMA_STOREES1Y_S20_S20_EEEvvEEEEvNT_6ParamsE,(.L_x_163 - _ZN7cutlass13device_kernelINS_4gemm6kernel13GemmUniversalIN4cute5tupleIJiiiiEEENS1_10collective13CollectiveMmaINS1_35MainloopSm100TmaUmmaWarpSpecializedILi13ELi2ELi4ENS5_IJNS4_1CILi1EEENSA_ILi4EEESB_EEEEENS5_IJNSA_ILi64EEESF_NSA_ILi128EEEEEEaNS5_IJlSB_lEEEaSI_NS4_8TiledMMAINS4_8MMA_AtomIJNS4_15SM100_MMA_S8_SSIaaiLi64ELi64ELNS4_4UMMA5MajorE0ELSN_0ELNSM_8SaturateE0EEEEEENS4_6LayoutINS5_IJSB_SB_SB_EEENS5_IJNSA_ILi0EEEST_ST_EEEEENS5_IJNS4_10UnderscoreESW_SW_EEEEENS4_23SM90_TMA_LOAD_MULTICASTENS4_14ComposedLayoutINS4_7SwizzleILi3ELi4ELi3EEENS4_18smem_ptr_flag_bitsILi8EEENSR_INS5_IJNSA_ILi8EEESG_EEENS5_IJSG_SB_EEEEEEEvNS4_8identityENS4_13SM90_TMA_LOADES19_vS1A_EENS_8epilogue10collective18CollectiveEpilogueINS1D_23Sm100TmaWarpSpecializedILi1ELi1ELi32ELb0ELb0EEEJSH_NS5_IJNSR_ISF_SB_EES1I_EEEaSI_aSI_NS1D_6fusion15FusionCallbacksIS1H_NS1K_17LinearCombinationIaiaiLNS_15FloatRoundStyleE2EEESH_S1J_JEEENS4_5SM1004TMEM4LOAD26SM100_TMEM_LOAD_16dp32b32xES1B_NS10_INS11_ILi2ELi4ELi3EEES14_NSR_INS5_IJS15_SF_EEENS5_IJSF_SB_EEEEEEENS4_39AutoVectorizingCopyWithAssumedAlignmentILi128EEENS4_14SM90_TMA_STOREES1Y_S20_S20_EEEvvEEEEvNT_6ParamsE)
        .other          _ZN7cutlass13device_kernelINS_4gemm6kernel13GemmUniversalIN4cute5tupleIJiiiiEEENS1_10collective13CollectiveMmaINS1_35MainloopSm100TmaUmmaWarpSpecializedILi13ELi2ELi4ENS5_IJNS4_1CILi1EEENSA_ILi4EEESB_EEEEENS5_IJNSA_ILi64EEESF_NSA_ILi128EEEEEEaNS5_IJlSB_lEEEaSI_NS4_8TiledMMAINS4_8MMA_AtomIJNS4_15SM100_MMA_S8_SSIaaiLi64ELi64ELNS4_4UMMA5MajorE0ELSN_0ELNSM_8SaturateE0EEEEEENS4_6LayoutINS5_IJSB_SB_SB_EEENS5_IJNSA_ILi0EEEST_ST_EEEEENS5_IJNS4_10UnderscoreESW_SW_EEEEENS4_23SM90_TMA_LOAD_MULTICASTENS4_14ComposedLayoutINS4_7SwizzleILi3ELi4ELi3EEENS4_18smem_ptr_flag_bitsILi8EEENSR_INS5_IJNSA_ILi8EEESG_EEENS5_IJSG_SB_EEEEEEEvNS4_8identityENS4_13SM90_TMA_LOADES19_vS1A_EENS_8epilogue10collective18CollectiveEpilogueINS1D_23Sm100TmaWarpSpecializedILi1ELi1ELi32ELb0ELb0EEEJSH_NS5_IJNSR_ISF_SB_EES1I_EEEaSI_aSI_NS1D_6fusion15FusionCallbacksIS1H_NS1K_17LinearCombinationIaiaiLNS_15FloatRoundStyleE2EEESH_S1J_JEEENS4_5SM1004TMEM4LOAD26SM100_TMEM_LOAD_16dp32b32xES1B_NS10_INS11_ILi2ELi4ELi3EEES14_NSR_INS5_IJS15_SF_EEENS5_IJSF_SB_EEEEEEENS4_39AutoVectorizingCopyWithAssumedAlignmentILi128EEENS4_14SM90_TMA_STOREES1Y_S20_S20_EEEvvEEEEvNT_6ParamsE,@"STO_CUDA_ENTRY STV_DEFAULT"
_ZN7cutlass13device_kernelINS_4gemm6kernel13GemmUniversalIN4cute5tupleIJiiiiEEENS1_10collective13CollectiveMmaINS1_35MainloopSm100TmaUmmaWarpSpecializedILi13ELi2ELi4ENS5_IJNS4_1CILi1EEENSA_ILi4EEESB_EEEEENS5_IJNSA_ILi64EEESF_NSA_ILi128EEEEEEaNS5_IJlSB_lEEEaSI_NS4_8TiledMMAINS4_8MMA_AtomIJNS4_15SM100_MMA_S8_SSIaaiLi64ELi64ELNS4_4UMMA5MajorE0ELSN_0ELNSM_8SaturateE0EEEEEENS4_6LayoutINS5_IJSB_SB_SB_EEENS5_IJNSA_ILi0EEEST_ST_EEEEENS5_IJNS4_10UnderscoreESW_SW_EEEEENS4_23SM90_TMA_LOAD_MULTICASTENS4_14ComposedLayoutINS4_7SwizzleILi3ELi4ELi3EEENS4_18smem_ptr_flag_bitsILi8EEENSR_INS5_IJNSA_ILi8EEESG_EEENS5_IJSG_SB_EEEEEEEvNS4_8identityENS4_13SM90_TMA_LOADES19_vS1A_EENS_8epilogue10collective18CollectiveEpilogueINS1D_23Sm100TmaWarpSpecializedILi1ELi1ELi32ELb0ELb0EEEJSH_NS5_IJNSR_ISF_SB_EES1I_EEEaSI_aSI_NS1D_6fusion15FusionCallbacksIS1H_NS1K_17LinearCombinationIaiaiLNS_15FloatRoundStyleE2EEESH_S1J_JEEENS4_5SM1004TMEM4LOAD26SM100_TMEM_LOAD_16dp32b32xES1B_NS10_INS11_ILi2ELi4ELi3EEES14_NSR_INS5_IJS15_SF_EEENS5_IJSF_SB_EEEEEEENS4_39AutoVectorizingCopyWithAssumedAlignmentILi128EEENS4_14SM90_TMA_STOREES1Y_S20_S20_EEEvvEEEEvNT_6ParamsE:
[----:B------:R-:W1:Y:S01]  /*0000*/  LDC R1, c[0x0][0x37c] ;  /* 0x0000df00ff017b82 */ /* 0x000e620000000800 */
[----:B------:R-:W2:Y:S01]  /*0010*/  S2R R69, SR_TID.X ;  /* 0x0000000000457919 */ /* 0x000ea20000002100 */
[----:B------:R-:W3:Y:S01]  /*0020*/  LDCU.64 UR8, c[0x0][0x890] ;  /* 0x00011200ff0877ac */ /* 0x000ee20008000a00 */
[----:B------:R-:W-:Y:S02]  /*0030*/  PRMT R80, RZ, 0x7610, R80 ;  /* 0x00007610ff507816 */ /* 0x000fe40000000050 */
[----:B------:R-:W-:Y:S01]  /*0040*/  ELECT P3, URZ, PT ;  /* 0x0000000000ff782f */ /* 0x000fe20003860000 */
[----:B---3--:R-:W-:-:S04]  /*0050*/  UISETP.NE.U32.AND UP0, UPT, UR8, URZ, UPT ;  /* 0x000000ff0800728c */ /* 0x008fc8000bf05070 */
[----:B------:R-:W-:Y:S01]  /*0060*/  UISETP.NE.AND.EX UP0, UPT, UR9, URZ, UPT, UP0 ;  /* 0x000000ff0900728c */ /* 0x000fe2000bf05300 */
[----:B--2---:R-:W-:-:S05]  /*0070*/  SHF.R.U32.HI R81, RZ, 0x5, R69 ;  /* 0x00000005ff517819 */ /* 0x004fca0000011645 */
[----:B------:R-:W2:Y:S02]  /*0080*/  SHFL.IDX PT, R0, R81, RZ, 0x1f ;  /* 0x00001fff51007589 */ /* 0x000ea400000e0000 */
[----:B--2---:R-:W-:Y:S01]  /*0090*/  R2UR UR22, R0 ;  /* 0x00000000001672ca */ /* 0x004fe200000e0000 */
[----:B-1----:R-:W-:-:S14]  /*00a0*/  BRA.U UP0, `(.L_x_0) ;  /* 0x0000000100307547 */ /* 0x002fdc000b800000 */
[----:B------:R-:W1:Y:S02]  /*00b0*/  LDCU.64 UR4, c[0x0][0x888] ;  /* 0x00011100ff0477ac */ /* 0x000e640008000a00 */
[----:B-1----:R-:W-:-:S04]  /*00c0*/  UISETP.NE.U32.AND UP0, UPT, UR4, URZ, UPT ;  /* 0x000000ff0400728c */ /* 0x002fc8000bf05070 */
[----:B------:R-:W-:-:S09]  /*00d0*/  UISETP.NE.AND.EX UP0, UPT, UR5, URZ, UPT, UP0 ;  /* 0x000000ff0500728c */ /* 0x000fd2000bf05300 */
[----:B------:R-:W-:Y:S05]  /*00e0*/  BRA.U !UP0, `(.L_x_1) ;  /* 0x0000000108147547 */ /* 0x000fea000b800000 */
[----:B------:R-:W1:Y:S01]  /*00f0*/  LDC.64 R2, c[0x0][0x888] ;  /* 0x00022200ff027b82 */ /* 0x000e620000000a00 */
[----:B------:R-:W1:Y:S02]  /*0100*/  LDCU.64 UR4, c[0x0][0x358] ;  /* 0x00006b00ff0477ac */ /* 0x000e640008000a00 */
[----:B-1----:R1:W5:Y:S01]  /*0110*/  LDG.E R39, desc[UR4][R2.64] ;  /* 0x0000000402277981 */ /* 0x002362000c1e1900 */
[----:B------:R-:W-:Y:S01]  /*0120*/  HFMA2 R80, -RZ, RZ, 0, 5.9604644775390625e-08 ;  /* 0x00000001ff507431 */ /* 0x000fe200000001ff */
[----:B------:R-:W-:Y:S05]  /*0130*/  BRA `(.L_x_0) ;  /* 0x00000000000c7947 */ /* 0x000fea0003800000 */
.L_x_1:
[----:B------:R-:W1:Y:S01]  /*0140*/  LDCU UR4, c[0x0][0x880] ;  /* 0x00011000ff0477ac */ /* 0x000e620008000800 */
[----:B------:R-:W-:Y:S01]  /*0150*/  HFMA2 R80, -RZ, RZ, 0, 5.9604644775390625e-08 ;  /* 0x00000001ff507431 */ /* 0x000fe200000001ff */
[----:B-1----:R-:W-:-:S07]  /*0160*/  MOV R39, UR4 ;  /* 0x0000000400277c02 */ /* 0x002fce0008000f00 */
.L_x_0:
[----:B------:R-:W2:Y:S02]  /*0170*/  LDCU.64 UR4, c[0x0][0x8b0] ;  /* 0x00011600ff0477ac */ /* 0x000ea40008000a00 */
[----:B--2---:R-:W-:-:S04]  /*0180*/  UISETP.NE.U32.AND UP0, UPT, UR4, URZ, UPT ;  /* 0x000000ff0400728c */ /* 0x004fc8000bf05070 */
[----:B------:R-:W-:-:S09]  /*0190*/  UISETP.NE.AND.EX UP0, UPT, UR5, URZ, UPT, UP0 ;  /* 0x000000ff0500728c */ /* 0x000fd2000bf05300 */
[----:B------:R-:W-:Y:S05]  /*01a0*/  BRA.U UP0, `(.L_x_2) ;  /* 0x0000000100287547 */ /* 0x000fea000b800000 */
[----:B------:R-:W2:Y:S02]  /*01b0*/  LDCU.64 UR4, c[0x0][0x8a8] ;  /* 0x00011500ff0477ac */ /* 0x000ea40008000a00 */
[----:B--2---:R-:W-:-:S04]  /*01c0*/  UISETP.NE.U32.AND UP0, UPT, UR4, URZ, UPT ;  /* 0x000000ff0400728c */ /* 0x004fc8000bf05070 */
[----:B------:R-:W-:-:S09]  /*01d0*/  UISETP.NE.AND.EX UP0, UPT, UR5, URZ, UPT, UP0 ;  /* 0x000000ff0500728c */ /* 0x000fd2000bf05300 */
[----:B------:R-:W-:Y:S05]  /*01e0*/  BRA.U !UP0, `(.L_x_3) ;  /* 0x0000000108107547 */ /* 0x000fea000b800000 */
[----:B-1----:R-:W1:Y:S01]  /*01f0*/  LDC.64 R2, c[0x0][0x8a8] ;  /* 0x00022a00ff027b82 */ /* 0x002e620000000a00 */
[----:B------:R-:W1:Y:S02]  /*0200*/  LDCU.64 UR4, c[0x0][0x358] ;  /* 0x00006b00ff0477ac */ /* 0x000e640008000a00 */
[----:B-1----:R2:W5:Y:S01]  /*0210*/  LDG.E R38, desc[UR4][R2.64] ;  /* 0x0000000402267981 */ /* 0x002562000c1e1900 */
[----:B------:R-:W-:Y:S05]  /*0220*/  BRA `(.L_x_2) ;  /* 0x0000000000087947 */ /* 0x000fea0003800000 */
.L_x_3:
[----:B------:R-:W2:Y:S02]  /*0230*/  LDCU UR4, c[0x0][0x8a0] ;  /* 0x00011400ff0477ac */ /* 0x000ea40008000800 */
[----:B--2---:R-:W-:Y:S02]  /*0240*/  MOV R38, UR4 ;  /* 0x0000000400267c02 */ /* 0x004fe40008000f00 */
.L_x_2:
[----:B------:R-:W-:Y:S01]  /*0250*/  IMAD.U32 R0, RZ, RZ, UR22 ;  /* 0x00000016ff007e24 */ /* 0x000fe2000f8e00ff */
[----:B------:R-:W-:Y:S04]  /*0260*/  BSSY.RECONVERGENT B0, `(.L_x_4) ;  /* 0x000000c000007945 */ /* 0x000fe80003800200 */
[C---:B------:R-:W-:Y:S02]  /*0270*/  ISETP.NE.OR P1, PT, R0.reuse, 0x1, !P3 ;  /* 0x000000010000780c */ /* 0x040fe40005f25670 */
[----:B------:R-:W-:-:S11]  /*0280*/  ISETP.NE.OR P0, PT, R0, 0x3, !P3 ;  /* 0x000000030000780c */ /* 0x000fd60005f05670 */
[----:B------:R-:W-:Y:S05]  /*0290*/  @P1 BRA `(.L_x_5) ;  /* 0x0000000000201947 */ /* 0x000fea0003800000 */
[----:B------:R-:W3:Y:S02]  /*02a0*/  LDCU.64 UR4, c[0x0][0x348] ;  /* 0x00006900ff0477ac */ /* 0x000ee40008000a00 */
[----:B---3--:R-:W-:Y:S02]  /*02b0*/  UIADD3 UR6, UP1, UPT, UR4, 0x80, URZ ;  /* 0x0000008004067890 */ /* 0x008fe4000ff3e0ff */
[----:B------:R-:W-:Y:S02]  /*02c0*/  UIADD3 UR4, UP0, UPT, UR4, 0x180, URZ ;  /* 0x0000018004047890 */ /* 0x000fe4000ff1e0ff */
[----:B------:R-:W-:Y:S02]  /*02d0*/  UIADD3.X UR7, UPT, UPT, URZ, UR5, URZ, UP1, !UPT ;  /* 0x00000005ff077290 */ /* 0x000fe40008ffe4ff */
[----:B------:R-:W-:-:S07]  /*02e0*/  UIADD3.X UR5, UPT, UPT, URZ, UR5, URZ, UP0, !UPT ;  /* 0x00000005ff057290 */ /* 0x000fce00087fe4ff */
[----:B------:R3:W-:Y:S02]  /*02f0*/  UTMACCTL.PF [UR6] ;  /* 0x00000000060079b9 */ /* 0x0007e40008040000 */
[----:B------:R3:W-:Y:S02]  /*0300*/  UTMACCTL.PF [UR4] ;  /* 0x00000000040079b9 */ /* 0x0007e40008040000 */
[----:B---3--:R-:W-:Y:S01]  /*0310*/  NOP ;  /* 0x0000000000007918 */ /* 0x008fe20000000000 */
.L_x_5:
[----:B------:R-:W-:Y:S05]  /*0320*/  BSYNC.RECONVERGENT B0 ;  /* 0x0000000000007941 */ /* 0x000fea0003800200 */
.L_x_4:
[----:B------:R-:W-:Y:S04]  /*0330*/  BSSY.RECONVERGENT B0, `(.L_x_6) ;  /* 0x000000a000007945 */ /* 0x000fe80003800200 */
        /* <DEDUP_REMOVED lines=9> */
.L_x_7:
[----:B------:R-:W-:Y:S05]  /*03d0*/  BSYNC.RECONVERGENT B0 ;  /* 0x0000000000007941 */ /* 0x000fea0003800200 */
.L_x_6:
[----:B------:R-:W3:Y:S01]  /*03e0*/  LDCU.64 UR4, c[0x0][0x888] ;  /* 0x00011100ff0477ac */ /* 0x000ee20008000a00 */
[----:B------:R-:W-:Y:S02]  /*03f0*/  UISETP.EQ.U32.AND UP1, UPT, UR8, URZ, UPT ;  /* 0x000000ff0800728c */ /* 0x000fe4000bf22070 */
[----:B------:R-:W-:Y:S02]  /*0400*/  UPLOP3.LUT UP3, UPT, UPT, UPT, UPT, 0x80, 0x8 ;  /* 0x000000000008789c */ /* 0x000fe40003f6f070 */
[----:B---3--:R-:W-:-:S04]  /*0410*/  UISETP.NE.U32.AND UP0, UPT, UR4, URZ, UPT ;  /* 0x000000ff0400728c */ /* 0x008fc8000bf05070 */
[----:B------:R-:W-:-:S04]  /*0420*/  UISETP.NE.AND.EX UP0, UPT, UR5, URZ, UPT, UP0 ;  /* 0x000000ff0500728c */ /* 0x000fc8000bf05300 */
[----:B------:R-:W-:-:S04]  /*0430*/  UISETP.EQ.OR.EX UP2, UPT, UR9, URZ, !UP0, UP1 ;  /* 0x000000ff0900728c */ /* 0x000fc8000c742710 */
[----:B------:R-:W-:-:S05]  /*0440*/  UP2UR UR61, UPR, URZ, 0x4 ;  /* 0x00000004ff3d7883 */ /* 0x000fca0008000000 */
[----:B------:R-:W-:Y:S07]  /*0450*/  BRA.U !UP2, `(.L_x_8) ;  /* 0x000000010a207547 */ /* 0x000fee000b800000 */
[----:B-----5:R-:W-:Y:S01]  /*0460*/  R2UR UR5, R39 ;  /* 0x00000000270572ca */ /* 0x020fe200000e0000 */
[----:B------:R-:W-:Y:S02]  /*0470*/  UISETP.NE.U32.AND UP1, UPT, UR8, URZ, UPT ;  /* 0x000000ff0800728c */ /* 0x000fe4000bf25070 */
[----:B------:R-:W-:Y:S02]  /*0480*/  USEL UR4, URZ, 0xffffffff, UP0 ;  /* 0xffffffffff047887 */ /* 0x000fe40008000000 */
[----:B------:R-:W-:-:S08]  /*0490*/  UISETP.NE.AND.EX UP1, UPT, UR9, URZ, UPT, UP1 ;  /* 0x000000ff0900728c */ /* 0x000fd0000bf25310 */
[----:B------:R-:W-:-:S04]  /*04a0*/  UISETP.NE.AND UP0, UPT, UR5, URZ, UPT ;  /* 0x000000ff0500728c */ /* 0x000fc8000bf05270 */
[----:B------:R-:W-:-:S04]  /*04b0*/  @!UP1 USEL UR4, URZ, 0xffffffff, UP0 ;  /* 0xffffffffff049887 */ /* 0x000fc80008000000 */
[----:B------:R-:W-:-:S04]  /*04c0*/  ULOP3.LUT UR4, UR4, 0x1, URZ, 0xc0, !UPT ;  /* 0x0000000104047892 */ /* 0x000fc8000f8ec0ff */
[----:B------:R-:W-:-:S11]  /*04d0*/  UISETP.NE.U32.AND UP3, UPT, UR4, 0x1, UPT ;  /* 0x000000010400788c */ /* 0x000fd6000bf65070 */
.L_x_8:
[----:B-12---:R-:W1:Y:S01]  /*04e0*/  SHFL.IDX PT, R2, R81, RZ, 0x1f ;  /* 0x00001fff51027589 */ /* 0x006e6200000e0000 */
[----:B------:R-:W-:-:S04]  /*04f0*/  UISETP.NE.AND UP0, UPT, UR22, 0x2, UPT ;  /* 0x000000021600788c */ /* 0x000fc8000bf05270 */
[----:B------:R-:W-:Y:S01]  /*0500*/  USEL UR34, URZ, 0x1, UP0 ;  /* 0x00000001ff227887 */ /* 0x000fe20008000000 */
[----:B-1----:R-:W-:-:S13]  /*0510*/  ISETP.NE.AND P0, PT, R2, RZ, PT ;  /* 0x000000ff0200720c */ /* 0x002fda0003f05270 */
[----:B------:R-:W-:Y:S05]  /*0520*/  @P0 BRA `(.L_x_9) ;  /* 0x0000000000ac0947 */ /* 0x000fea0003800000 */
[----:B------:R-:W-:Y:S01]  /*0530*/  ELECT P0, URZ, PT ;  /* 0x0000000000ff782f */ /* 0x000fe20003800000 */
[----:B------:R-:W-:-:S12]  /*0540*/  BSSY.RECONVERGENT B0, `(.L_x_9) ;  /* 0x0000029000007945 */ /* 0x000fd80003800200 */
[----:B------:R-:W-:Y:S05]  /*0550*/  @!P0 BRA `(.L_x_10) ;  /* 0x00000000009c8947 */ /* 0x000fea0003800000 */
[----:B------:R-:W1:Y:S01]  /*0560*/  S2UR UR4, SR_CgaCtaId ;  /* 0x00000000000479c3 */ /* 0x000e620000008800 */
[----:B------:R-:W-:Y:S01]  /*0570*/  UMOV UR5, 0x400 ;  /* 0x0000040000057882 */ /* 0x000fe20000000000 */
[----:B------:R-:W-:Y:S01]  /*0580*/  UMOV UR8, 0x1 ;  /* 0x0000000100087882 */ /* 0x000fe20000000000 */
[----:B------:R-:W-:Y:S01]  /*0590*/  UMOV UR6, 0x4 ;  /* 0x0000000400067882 */ /* 0x000fe20000000000 */
[----:B------:R-:W-:-:S04]  /*05a0*/  UIADD3 UR8, UPT, UPT, -UR8, 0x100000, URZ ;  /* 0x0010000008087890 */ /* 0x000fc8000fffe1ff */
[----:B------:R-:W-:Y:S02]  /*05b0*/  USHF.L.U32 UR9, UR8, 0xb, URZ ;  /* 0x0000000b08097899 */ /* 0x000fe400080006ff */
[----:B------:R-:W-:Y:S02]  /*05c0*/  USHF.L.U32 UR8, UR8, 0x1, URZ ;  /* 0x0000000108087899 */ /* 0x000fe400080006ff */
[----:B------:R-:W-:-:S04]  /*05d0*/  UIADD3 UR6, UPT, UPT, -UR6, 0x100000, URZ ;  /* 0x0010000006067890 */ /* 0x000fc8000fffe1ff */
[----:B------:R-:W-:Y:S02]  /*05e0*/  USHF.L.U32 UR7, UR6, 0xb, URZ ;  /* 0x0000000b06077899 */ /* 0x000fe400080006ff */
[----:B------:R-:W-:Y:S02]  /*05f0*/  USHF.L.U32 UR6, UR6, 0x1, URZ ;  /* 0x0000000106067899 */ /* 0x000fe400080006ff */
[----:B-1----:R-:W-:Y:S01]  /*0600*/  ULEA UR4, UR4, UR5, 0x18 ;  /* 0x0000000504047291 */ /* 0x002fe2000f8ec0ff */
[----:B------:R-:W1:Y:S11]  /*0610*/  FENCE.VIEW.ASYNC.S ;  /* 0x00000000000073c6 */ /* 0x000e760000000000 */
[----:B-1----:R1:W2:Y:S01]  /*0620*/  SYNCS.EXCH.64 URZ, [UR4], UR8 ;  /* 0x0000000804ff75b2 */ /* 0x0022a20008000100 */
[----:B------:R1:W3:Y:S01]  /*0630*/  SYNCS.EXCH.64 URZ, [UR4+0x68], UR6 ;  /* 0x0000680604ff75b2 */ /* 0x0002e20008000100 */
[----:B------:R1:W4:Y:S01]  /*0640*/  SYNCS.EXCH.64 URZ, [UR4+0x8], UR8 ;  /* 0x0000080804ff75b2 */ /* 0x0003220008000100 */
[----:B------:R1:W1:Y:S01]  /*0650*/  SYNCS.EXCH.64 URZ, [UR4+0x70], UR6 ;  /* 0x0000700604ff75b2 */ /* 0x0002620008000100 */
        /* <DEDUP_REMOVED lines=22> */
[----:B--234-:R-:W-:Y:S01]  /*07c0*/  NOP ;  /* 0x0000000000007918 */ /* 0x01cfe20000000000 */
.L_x_10:
[----:B-1----:R-:W-:Y:S05]  /*07d0*/  BSYNC.RECONVERGENT B0 ;  /* 0x0000000000007941 */ /* 0x002fea0003800200 */
.L_x_9:
[----:B------:R-:W1:Y:S01]  /*07e0*/  SHFL.IDX PT, R2, R81, RZ, 0x1f ;  /* 0x00001fff51027589 */ /* 0x000e6200000e0000 */
[----:B------:R-:W-:Y:S01]  /*07f0*/  NOP ;  /* 0x0000000000007918 */ /* 0x000fe20000000000 */
[----:B-1----:R-:W-:-:S13]  /*0800*/  ISETP.NE.AND P0, PT, R2, 0x1, PT ;  /* 0x000000010200780c */ /* 0x002fda0003f05270 */
[----:B------:R-:W-:Y:S05]  /*0810*/  @P0 BRA `(.L_x_11) ;  /* 0x0000000000400947 */ /* 0x000fea0003800000 */
        /* <DEDUP_REMOVED lines=9> */
[----:B------:R-:W-:Y:S01]  /*08b0*/  USHF.L.U32 UR6, UR6, 0x1, URZ ;  /* 0x0000000106067899 */ /* 0x000fe200080006ff */
[----:B------:R-:W-:Y:S01]  /*08c0*/  ELECT P0, URZ, PT ;  /* 0x0000000000ff782f */ /* 0x000fe20003800000 */
[----:B-1----:R-:W-:Y:S01]  /*08d0*/  ULEA UR4, UR4, UR5, 0x18 ;  /* 0x0000000504047291 */ /* 0x002fe2000f8ec0ff */
[----:B------:R-:W1:Y:S11]  /*08e0*/  FENCE.VIEW.ASYNC.S ;  /* 0x00000000000073c6 */ /* 0x000e760000000000 */
[----:B-1----:R1:W2:Y:S01]  /*08f0*/  SYNCS.EXCH.64 URZ, [UR4+0xd0], UR8 ;  /* 0x0000d00804ff75b2 */ /* 0x0022a20008000100 */
[----:B------:R1:W3:Y:S01]  /*0900*/  SYNCS.EXCH.64 URZ, [UR4+0xd8], UR6 ;  /* 0x0000d80604ff75b2 */ /* 0x0002e20008000100 */
[----:B------:R-:W-:Y:S01]  /*0910*/  NOP ;  /* 0x0000000000007918 */ /* 0x000fe20000000000 */
.L_x_11:
[----:B------:R-:W4:Y:S01]  /*0920*/  SHFL.IDX PT, R2, R81, RZ, 0x1f ;  /* 0x00001fff51027589 */ /* 0x000f2200000e0000 */
[----:B------:R-:W-:Y:S01]  /*0930*/  NOP ;  /* 0x0000000000007918 */ /* 0x000fe20000000000 */
[----:B----4-:R-:W-:-:S13]  /*0940*/  ISETP.NE.AND P0, PT, R2, 0x3, PT ;  /* 0x000000030200780c */ /* 0x010fda0003f05270 */
[----:B------:R-:W-:Y:S05]  /*0950*/  @P0 BRA `(.L_x_12) ;  /* 0x0000000000300947 */ /* 0x000fea0003800000 */
[----:B-1----:R-:W1:Y:S01]  /*0960*/  S2UR UR6, SR_CgaCtaId ;  /* 0x00000000000679c3 */ /* 0x002e620000008800 */
[----:B------:R-:W-:Y:S01]  /*0970*/  UMOV UR4, 0x400 ;  /* 0x0000040000047882 */ /* 0x000fe20000000000 */
[----:B------:R-:W-:Y:S01]  /*0980*/  UMOV UR5, 0x20 ;  /* 0x0000002000057882 */ /* 0x000fe20000000000 */
[----:B------:R-:W-:Y:S01]  /*0990*/  ELECT P0, URZ, PT ;  /* 0x0000000000ff782f */ /* 0x000fe20003800000 */
[----:B-1----:R-:W-:Y:S02]  /*09a0*/  ULEA UR6, UR6, UR4, 0x18 ;  /* 0x0000000406067291 */ /* 0x002fe4000f8ec0ff */
[----:B------:R-:W-:-:S04]  /*09b0*/  UIADD3 UR4, UPT, UPT, -UR5, 0x100000, URZ ;  /* 0x0010000005047890 */ /* 0x000fc8000fffe1ff */
[----:B------:R-:W-:Y:S02]  /*09c0*/  USHF.L.U32 UR5, UR4, 0xb, URZ ;  /* 0x0000000b04057899 */ /* 0x000fe400080006ff */
[----:B------:R-:W-:Y:S01]  /*09d0*/  USHF.L.U32 UR4, UR4, 0x1, URZ ;  /* 0x0000000104047899 */ /* 0x000fe200080006ff */
[----:B------:R-:W1:Y:S11]  /*09e0*/  FENCE.VIEW.ASYNC.S ;  /* 0x00000000000073c6 */ /* 0x000e760000000000 */
[----:B-1----:R4:W1:Y:S01]  /*09f0*/  SYNCS.EXCH.64 URZ, [UR6+0xe0], UR4 ;  /* 0x0000e00406ff75b2 */ /* 0x0028620008000100 */
[----:B------:R4:W1:Y:S02]  /*0a00*/  SYNCS.EXCH.64 URZ, [UR6+0xe8], UR4 ;  /* 0x0000e80406ff75b2 */ /* 0x0008640008000100 */
[----:B----4-:R-:W-:Y:S01]  /*0a10*/  NOP ;  /* 0x0000000000007918 */ /* 0x010fe20000000000 */
.L_x_12:
[----:B------:R-:W4:Y:S01]  /*0a20*/  SHFL.IDX PT, R2, R81, RZ, 0x1f ;  /* 0x00001fff51027589 */ /* 0x000f2200000e0000 */
[----:B------:R-:W-:Y:S01]  /*0a30*/  NOP ;  /* 0x0000000000007918 */ /* 0x000fe20000000000 */
[----:B----4-:R-:W-:-:S13]  /*0a40*/  ISETP.NE.AND P0, PT, R2, 0x4, PT ;  /* 0x000000040200780c */ /* 0x010fda0003f05270 */
[----:B------:R-:W-:Y:S05]  /*0a50*/  @P0 BRA `(.L_x_13) ;  /* 0x00000000004c0947 */ /* 0x000fea0003800000 */
[----:B-1----:R-:W1:Y:S01]  /*0a60*/  S2UR UR6, SR_CgaCtaId ;  /* 0x00000000000679c3 */ /* 0x002e620000008800 */
[----:B------:R-:W-:Y:S01]  /*0a70*/  UMOV UR4, 0x3a0 ;  /* 0x000003a000047882 */ /* 0x000fe20000000000 */
[----:B------:R-:W-:Y:S01]  /*0a80*/  UMOV UR5, 0x400 ;  /* 0x0000040000057882 */ /* 0x000fe20000000000 */
[----:B------:R-:W-:Y:S01]  /*0a90*/  USEL UR4, UR4, 0x320, UP3 ;  /* 0x0000032004047887 */ /* 0x000fe20009800000 */
[----:B------:R-:W-:Y:S01]  /*0aa0*/  UMOV UR8, 0x1 ;  /* 0x0000000100087882 */ /* 0x000fe20000000000 */
[----:B------:R-:W-:Y:S01]  /*0ab0*/  ELECT P0, URZ, PT ;  /* 0x0000000000ff782f */ /* 0x000fe20003800000 */
[----:B------:R-:W-:-:S04]  /*0ac0*/  UIADD3 UR8, UPT, UPT, -UR8, 0x100000, URZ ;  /* 0x0010000008087890 */ /* 0x000fc8000fffe1ff */
[----:B------:R-:W-:Y:S02]  /*0ad0*/  USHF.L.U32 UR9, UR8, 0xb, URZ ;  /* 0x0000000b08097899 */ /* 0x000fe400080006ff */
[----:B------:R-:W-:Y:S02]  /*0ae0*/  USHF.L.U32 UR8, UR8, 0x1, URZ ;  /* 0x0000000108087899 */ /* 0x000fe400080006ff */
[----:B-1----:R-:W-:Y:S02]  /*0af0*/  ULEA UR6, UR6, UR5, 0x18 ;  /* 0x0000000506067291 */ /* 0x002fe4000f8ec0ff */
[----:B------:R-:W-:-:S04]  /*0b00*/  UIADD3 UR4, UPT, UPT, -UR4, 0x100000, URZ ;  /* 0x0010000004047890 */ /* 0x000fc8000fffe1ff */
[----:B------:R-:W-:Y:S02]  /*0b10*/  USHF.L.U32 UR5, UR4, 0xb, URZ ;  /* 0x0000000b04057899 */ /* 0x000fe400080006ff */
[----:B------:R-:W-:Y:S01]  /*0b20*/  USHF.L.U32 UR4, UR4, 0x1, URZ ;  /* 0x0000000104047899 */ /* 0x000fe200080006ff */
[----:B------:R-:W1:Y:S03]  /*0b30*/  FENCE.VIEW.ASYNC.S ;  /* 0x00000000000073c6 */ /* 0x000e660000000000 */
[----:B-1----:R4:W1:Y:S08]  /*0b40*/  SYNCS.EXCH.64 URZ, [UR6+0xf0], UR8 ;  /* 0x0000f00806ff75b2 */ /* 0x0028700008000100 */
[----:B------:R4:W1:Y:S01]  /*0b50*/  SYNCS.EXCH.64 URZ, [UR6+0x100], UR4 ;  /* 0x0001000406ff75b2 */ /* 0x0008620008000100 */
[----:B------:R4:W1:Y:S01]  /*0b60*/  SYNCS.EXCH.64 URZ, [UR6+0xf8], UR8 ;  /* 0x0000f80806ff75b2 */ /* 0x0008620008000100 */
[----:B------:R4:W1:Y:S02]  /*0b70*/  SYNCS.EXCH.64 URZ, [UR6+0x108], UR4 ;  /* 0x0001080406ff75b2 */ /* 0x0008640008000100 */
[----:B----4-:R-:W-:Y:S01]  /*0b80*/  NOP ;  /* 0x0000000000007918 */ /* 0x010fe20000000000 */
.L_x_13:
[----:B------:R-:W4:Y:S01]  /*0b90*/  SHFL.IDX PT, R2, R81, RZ, 0x1f ;  /* 0x00001fff51027589 */ /* 0x000f2200000e0000 */
[----:B------:R-:W-:Y:S01]  /*0ba0*/  NOP ;  /* 0x0000000000007918 */ /* 0x000fe20000000000 */
[----:B----4-:R-:W-:-:S13]  /*0bb0*/  ISETP.NE.AND P0, PT, R2, 0x5, PT ;  /* 0x000000050200780c */ /* 0x010fda0003f05270 */
[----:B------:R-:W-:Y:S05]  /*0bc0*/  @P0 BRA `(.L_x_14) ;  /* 0x0000000000580947 */ /* 0x000fea0003800000 */
[----:B-1----:R-:W1:Y:S01]  /*0bd0*/  S2UR UR4, SR_CgaCtaId ;  /* 0x00000000000479c3 */ /* 0x002e620000008800 */
        /* <DEDUP_REMOVED lines=12> */
[----:B-1----:R4:W1:Y:S01]  /*0ca0*/  SYNCS.EXCH.64 URZ, [UR4+0x110], UR8 ;  /* 0x0001100804ff75b2 */ /* 0x0028620008000100 */
[----:B------:R4:W1:Y:S01]  /*0cb0*/  SYNCS.EXCH.64 URZ, [UR4+0x130], UR6 ;  /* 0x0001300604ff75b2 */ /* 0x0008620008000100 */
[----:B------:R4:W1:Y:S01]  /*0cc0*/  SYNCS.EXCH.64 URZ, [UR4+0x118], UR8 ;  /* 0x0001180804ff75b2 */ /* 0x0008620008000100 */
[----:B------:R4:W1:Y:S01]  /*0cd0*/  SYNCS.EXCH.64 URZ, [UR4+0x138], UR6 ;  /* 0x0001380604ff75b2 */ /* 0x0008620008000100 */
[----:B------:R4:W1:Y:S01]  /*0ce0*/  SYNCS.EXCH.64 URZ, [UR4+0x120], UR8 ;  /* 0x0001200804ff75b2 */ /* 0x0008620008000100 */
[----:B------:R4:W1:Y:S01]  /*0cf0*/  SYNCS.EXCH.64 URZ, [UR4+0x140], UR6 ;  /* 0x0001400604ff75b2 */ /* 0x0008620008000100 */
[----:B------:R4:W1:Y:S01]  /*0d00*/  SYNCS.EXCH.64 URZ, [UR4+0x128], UR8 ;  /* 0x0001280804ff75b2 */ /* 0x0008620008000100 */
[----:B------:R4:W1:Y:S02]  /*0d10*/  SYNCS.EXCH.64 URZ, [UR4+0x148], UR6 ;  /* 0x0001480604ff75b2 */ /* 0x0008640008000100 */
[----:B----4-:R-:W-:Y:S01]  /*0d20*/  NOP ;  /* 0x0000000000007918 */ /* 0x010fe20000000000 */
.L_x_14:
[----:B------:R-:W4:Y:S01]  /*0d30*/  SHFL.IDX PT, R2, R81, RZ, 0x1f ;  /* 0x00001fff51027589 */ /* 0x000f2200000e0000 */
[----:B------:R-:W1:Y:S01]  /*0d40*/  S2UR UR48, SR_CgaCtaId ;  /* 0x00000000003079c3 */ /* 0x000e620000008800 */
[----:B------:R-:W-:Y:S01]  /*0d50*/  NOP ;  /* 0x0000000000007918 */ /* 0x000fe20000000000 */
[----:B----4-:R-:W-:-:S13]  /*0d60*/  ISETP.NE.AND P0, PT, R2, 0x3, PT ;  /* 0x000000030200780c */ /* 0x010fda0003f05270 */
[----:B-1----:R-:W-:Y:S05]  /*0d70*/  @P0 BRA `(.L_x_15) ;  /* 0x0000000000340947 */ /* 0x002fea0003800000 */
[----:B------:R-:W-:Y:S01]  /*0d80*/  UMOV UR4, 0x400 ;  /* 0x0000040000047882 */ /* 0x000fe20000000000 */
[----:B------:R-:W-:Y:S01]  /*0d90*/  UMOV UR6, 0x20 ;  /* 0x0000002000067882 */ /* 0x000fe20000000000 */
[----:B------:R-:W-:Y:S02]  /*0da0*/  ULEA UR4, UR48, UR4, 0x18 ;  /* 0x0000000430047291 */ /* 0x000fe4000f8ec0ff */
[----:B------:R-:W-:-:S04]  /*0db0*/  UIADD3 UR6, UPT, UPT, -UR6, 0x100000, URZ ;  /* 0x0010000006067890 */ /* 0x000fc8000fffe1ff */
[----:B------:R-:W-:Y:S02]  /*0dc0*/  USHF.L.U32 UR7, UR6, 0xb, URZ ;  /* 0x0000000b06077899 */ /* 0x000fe400080006ff */
[----:B------:R-:W-:Y:S01]  /*0dd0*/  USHF.L.U32 UR6, UR6, 0x1, URZ ;  /* 0x0000000106067899 */ /* 0x000fe200080006ff */
[----:B------:R-:W-:Y:S01]  /*0de0*/  ELECT P0, URZ, PT ;  /* 0x0000000000ff782f */ /* 0x000fe20003800000 */
[----:B------:R-:W1:Y:S10]  /*0df0*/  FENCE.VIEW.ASYNC.S ;  /* 0x00000000000073c6 */ /* 0x000e740000000000 */
[----:B-1----:R1:W4:Y:S01]  /*0e00*/  SYNCS.EXCH.64 URZ, [UR4+0x150], UR6 ;  /* 0x0001500604ff75b2 */ /* 0x0023220008000100 */
[----:B------:R1:W1:Y:S01]  /*0e10*/  SYNCS.EXCH.64 URZ, [UR4+0x160], UR6 ;  /* 0x0001600604ff75b2 */ /* 0x0002620008000100 */
[----:B------:R1:W1:Y:S01]  /*0e20*/  SYNCS.EXCH.64 URZ, [UR4+0x158], UR6 ;  /* 0x0001580604ff75b2 */ /* 0x0002620008000100 */
[----:B------:R1:W1:Y:S01]  /*0e30*/  SYNCS.EXCH.64 URZ, [UR4+0x168], UR6 ;  /* 0x0001680604ff75b2 */ /* 0x0002620008000100 */
[----:B------:R-:W-:Y:S01]  /*0e40*/  NOP ;  /* 0x0000000000007918 */ /* 0x000fe20000000000 */
.L_x_15:
[----:B-1----:R-:W1:Y:S01]  /*0e50*/  LDCU UR4, c[0x0][0x36c] ;  /* 0x00006d80ff0477ac */ /* 0x002e620008000800 */
[----:B------:R-:W-:Y:S01]  /*0e60*/  ISETP.NE.OR P3, PT, R0, 0x2, !P3 ;  /* 0x000000020000780c */ /* 0x000fe20005f65670 */
[----:B------:R-:W-:Y:S01]  /*0e70*/  NOP ;  /* 0x0000000000007918 */ /* 0x000fe20000000000 */
[----:B------:R-:W-:Y:S01]  /*0e80*/  LOP3.LUT R0, R69, 0x1f, RZ, 0xc0, !PT ;  /* 0x0000001f45007812 */ /* 0x000fe200078ec0ff */
[----:B------:R-:W-:Y:S02]  /*0e90*/  UISETP.NE.AND UP4, UPT, UR22, URZ, UPT ;  /* 0x000000ff1600728c */ /* 0x000fe4000bf85270 */
[----:B-1----:R-:W-:-:S09]  /*0ea0*/  UISETP.EQ.U32.AND UP5, UPT, UR4, 0x1, UPT ;  /* 0x000000010400788c */ /* 0x002fd2000bfa2070 */
[----:B------:R-:W-:Y:S05]  /*0eb0*/  BRA.U !UP5, `(.L_x_16) ;  /* 0x000000010d087547 */ /* 0x000fea000b800000 */
[----:B--234-:R-:W-:Y:S01]  /*0ec0*/  UCGABAR_ARV ;  /* 0x00000000000079c7 */ /* 0x01cfe20008000000 */
[----:B------:R-:W-:Y:S05]  /*0ed0*/  BRA `(.L_x_17) ;  /* 0x0000000000047947 */ /* 0x000fea0003800000 */
.L_x_16:
[----:B--234-:R-:W-:Y:S01]  /*0ee0*/  NOP ;  /* 0x0000000000007918 */ /* 0x01cfe20000000000 */
.L_x_17:
[----:B------:R-:W1:Y:S01]  /*0ef0*/  S2UR UR7, SR_CTAID.X ;  /* 0x00000000000779c3 */ /* 0x000e620000002500 */
[----:B------:R-:W-:-:S05]  /*0f00*/  CS2R.32 R3, SR_CgaSize ;  /* 0x0000000000037805 */ /* 0x000fca0000008a00 */
[----:B------:R-:W-:-:S05]  /*0f10*/  IMAD R3, R3, -0xa0, RZ ;  /* 0xffffff6003037824 */ /* 0x000fca00078e02ff */
[----:B------:R-:W-:-:S14]  /*0f20*/  R2UR UR5, R3 ;  /* 0x00000000030572ca */ /* 0x000fdc00000e0000 */
[----:B------:R-:W2:Y:S01]  /*0f30*/  LDCU UR5, c[0x0][UR5+0x2b0] ;  /* 0x00005600050577ac */ /* 0x000ea20008000800 */
[----:B------:R-:W-:-:S05]  /*0f40*/  CS2R.32 R3, SR_CgaSize ;  /* 0x0000000000037805 */ /* 0x000fca0000008a00 */
[----:B------:R-:W-:-:S05]  /*0f50*/  IMAD R3, R3, -0xa0, RZ ;  /* 0xffffff6003037824 */ /* 0x000fca00078e02ff */
[----:B------:R-:W-:-:S14]  /*0f60*/  R2UR UR4, R3 ;  /* 0x00000000030472ca */ /* 0x000fdc00000e0000 */
[----:B------:R-:W3:Y:S01]  /*0f70*/  LDCU UR4, c[0x0][UR4+0x2b4] ;  /* 0x00005680040477ac */ /* 0x000ee20008000800 */
[----:B------:R-:W4:Y:S01]  /*0f80*/  S2UR UR8, SR_CTAID.Y ;  /* 0x00000000000879c3 */ /* 0x000f220000002600 */
[----:B------:R-:W3:Y:S01]  /*0f90*/  LDCU UR23, c[0x0][0xb24] ;  /* 0x00016480ff1777ac */ /* 0x000ee20008000800 */
[----:B------:R-:W-:-:S05]  /*0fa0*/  CS2R.32 R3, SR_CgaSize ;  /* 0x0000000000037805 */ /* 0x000fca0000008a00 */
[----:B------:R-:W-:-:S05]  /*0fb0*/  IMAD R3, R3, -0xa0, RZ ;  /* 0xffffff6003037824 */ /* 0x000fca00078e02ff */
[----:B------:R-:W-:-:S14]  /*0fc0*/  R2UR UR60, R3 ;  /* 0x00000000033c72ca */ /* 0x000fdc00000e0000 */
[----:B------:R-:W3:Y:S01]  /*0fd0*/  LDCU UR60, c[0x0][UR60+0x2a0] ;  /* 0x000054003c3c77ac */ /* 0x000ee20008000800 */
[----:B------:R-:W1:Y:S01]  /*0fe0*/  S2UR UR36, SR_CTAID.Z ;  /* 0x00000000002479c3 */ /* 0x000e620000002700 */
[----:B------:R-:W-:-:S05]  /*0ff0*/  CS2R.32 R3, SR_CgaSize ;  /* 0x0000000000037805 */ /* 0x000fca0000008a00 */
[----:B------:R-:W-:-:S05]  /*1000*/  IMAD R3, R3, -0xa0, RZ ;  /* 0xffffff6003037824 */ /* 0x000fca00078e02ff */
[----:B------:R-:W-:-:S14]  /*1010*/  R2UR UR57, R3 ;  /* 0x00000000033972ca */ /* 0x000fdc00000e0000 */
[----:B------:R-:W3:Y:S01]  /*1020*/  LDCU UR57, c[0x0][UR57+0x2a4] ;  /* 0x00005480393977ac */ /* 0x000ee20008000800 */
[----:B------:R-:W3:Y:S01]  /*1030*/  LDCU UR40, c[0x0][0xb24] ;  /* 0x00016480ff2877ac */ /* 0x000ee20008000800 */
[----:B-1----:R-:W-:Y:S01]  /*1040*/  I2FP.F32.U32 R3, UR7 ;  /* 0x0000000700037c45 */ /* 0x002fe20008201000 */
[----:B------:R-:W1:Y:S04]  /*1050*/  LDCU UR26, c[0x0][0xb30] ;  /* 0x00016600ff1a77ac */ /* 0x000e680008000800 */
[----:B--2---:R-:W-:Y:S01]  /*1060*/  FMUL R3, R3, UR5 ;  /* 0x0000000503037c20 */ /* 0x004fe20008400000 */
[----:B------:R-:W-:Y:S01]  /*1070*/  USHF.L.U32 UR24, UR48, 0xb, URZ ;  /* 0x0000000b30187899 */ /* 0x000fe200080006ff */
[----:B----4-:R-:W-:Y:S01]  /*1080*/  I2FP.F32.U32 R2, UR8 ;  /* 0x0000000800027c45 */ /* 0x010fe20008201000 */
[----:B---3--:R-:W-:-:S03]  /*1090*/  UISETP.GE.AND UP2, UPT, UR23, 0x1, UPT ;  /* 0x000000011700788c */ /* 0x008fc6000bf46270 */
[----:B------:R-:W2:Y:S01]  /*10a0*/  F2I.U32.TRUNC.NTZ R3, R3 ;  /* 0x0000000300037305 */ /* 0x000ea2000020f000 */
[----:B------:R-:W-:Y:S01]  /*10b0*/  UMOV UR46, UR7 ;  /* 0x00000007002e7c82 */ /* 0x000fe20008000000 */
[----:B------:R-:W-:Y:S01]  /*10c0*/  FMUL R2, R2, UR4 ;  /* 0x0000000402027c20 */ /* 0x000fe20008400000 */
[----:B------:R-:W-:-:S05]  /*10d0*/  UMOV UR45, UR8 ;  /* 0x00000008002d7c82 */ /* 0x000fca0008000000 */
[----:B------:R-:W3:Y:S01]  /*10e0*/  F2I.U32.TRUNC.NTZ R2, R2 ;  /* 0x0000000200027305 */ /* 0x000ee2000020f000 */
[----:B--2---:R-:W-:Y:S02]  /*10f0*/  R2UR UR4, R3 ;  /* 0x00000000030472ca */ /* 0x004fe400000e0000 */
[----:B---3--:R-:W-:Y:S02]  /*1100*/  R2UR UR6, R2 ;  /* 0x00000000020672ca */ /* 0x008fe400000e0000 */
[----:B------:R-:W-:-:S09]  /*1110*/  PRMT R2, RZ, 0x7610, R2 ;  /* 0x00007610ff027816 */ /* 0x000fd20000000002 */
[----:B------:R-:W-:-:S04]  /*1120*/  UIADD3 UR5, UPT, UPT, -UR4, URZ, URZ ;  /* 0x000000ff04057290 */ /* 0x000fc8000fffe1ff */
[----:B------:R-:W-:Y:S02]  /*1130*/  UIMAD UR60, UR60, UR5, UR7 ;  /* 0x000000053c3c72a4 */ /* 0x000fe4000f8e0207 */
[----:B------:R-:W-:-:S04]  /*1140*/  UIADD3 UR4, UPT, UPT, -UR6, URZ, URZ ;  /* 0x000000ff06047290 */ /* 0x000fc8000fffe1ff */
[----:B------:R-:W-:Y:S01]  /*1150*/  UIMAD UR57, UR57, UR4, UR8 ;  /* 0x00000004393972a4 */ /* 0x000fe2000f8e0208 */
[----:B-1----:R-:W-:Y:S11]  /*1160*/  BRA.U UP4, `(.L_x_18) ;  /* 0x0000000104407547 */ /* 0x002ff6000b800000 */
[----:B------:R-:W-:Y:S02]  /*1170*/  UISETP.NE.AND UP0, UPT, UR57, URZ, UPT ;  /* 0x000000ff3900728c */ /* 0x000fe4000bf05270 */
[----:B------:R-:W-:Y:S02]  /*1180*/  UISETP.NE.AND UP1, UPT, UR57, 0x1, UPT ;  /* 0x000000013900788c */ /* 0x000fe4000bf25270 */
[----:B------:R-:W-:Y:S02]  /*1190*/  UISETP.EQ.OR UP0, UPT, UR60, URZ, !UP0 ;  /* 0x000000ff3c00728c */ /* 0x000fe4000c702670 */
[----:B------:R-:W-:Y:S02]  /*11a0*/  USEL UR5, URZ, 0x2, UP1 ;  /* 0x00000002ff057887 */ /* 0x000fe40008800000 */
[----:B------:R-:W-:Y:S02]  /*11b0*/  USEL UR8, URZ, 0x1, !UP0 ;  /* 0x00000001ff087887 */ /* 0x000fe4000c000000 */
[----:B------:R-:W-:-:S02]  /*11c0*/  UISETP.NE.AND UP0, UPT, UR57, 0x2, UPT ;  /* 0x000000023900788c */ /* 0x000fc4000bf05270 */
[----:B------:R-:W-:Y:S02]  /*11d0*/  UISETP.NE.AND UP1, UPT, UR57, 0x3, UPT ;  /* 0x000000033900788c */ /* 0x000fe4000bf25270 */
[----:B------:R-:W-:Y:S02]  /*11e0*/  USEL UR4, URZ, 0x4, UP0 ;  /* 0x00000004ff047887 */ /* 0x000fe40008000000 */
[----:B------:R-:W-:Y:S02]  /*11f0*/  UISETP.NE.AND UP0, UPT, UR60, URZ, UPT ;  /* 0x000000ff3c00728c */ /* 0x000fe4000bf05270 */
[----:B------:R-:W-:Y:S02]  /*1200*/  USEL UR6, URZ, 0x8, UP1 ;  /* 0x00000008ff067887 */ /* 0x000fe40008800000 */
[----:B------:R-:W-:Y:S02]  /*1210*/  USEL UR7, UR5, 0x2, UP0 ;  /* 0x0000000205077887 */ /* 0x000fe40008000000 */
[----:B------:R-:W-:-:S02]  /*1220*/  USEL UR4, UR4, 0x4, UP0 ;  /* 0x0000000404047887 */ /* 0x000fc40008000000 */
[----:B------:R-:W-:Y:S02]  /*1230*/  USEL UR5, UR6, 0x8, UP0 ;  /* 0x0000000806057887 */ /* 0x000fe40008000000 */
[----:B------:R-:W-:-:S04]  /*1240*/  UIADD3 UR4, UPT, UPT, UR4, UR7, UR8 ;  /* 0x0000000704047290 */ /* 0x000fc8000fffe008 */
[----:B------:R-:W-:-:S06]  /*1250*/  UIADD3 UR4, UPT, UPT, UR4, UR5, URZ ;  /* 0x0000000504047290 */ /* 0x000fcc000fffe0ff */
[----:B------:R-:W-:Y:S02]  /*1260*/  MOV R2, UR4 ;  /* 0x0000000400027c02 */ /* 0x000fe40008000f00 */
.L_x_18:
[----:B------:R-:W-:Y:S05]  /*1270*/  BRA.U !UP2, `(.L_x_19) ;  /* 0x000000010ad47547 */ /* 0x000fea000b800000 */
[----:B------:R-:W1:Y:S01]  /*1280*/  LDCU.128 UR12, c[0x0][0xb10] ;  /* 0x00016200ff0c77ac */ /* 0x000e620008000c00 */
[----:B------:R-:W2:Y:S01]  /*1290*/  LDCU UR6, c[0x0][0x370] ;  /* 0x00006e00ff0677ac */ /* 0x000ea20008000800 */
[----:B------:R-:W3:Y:S01]  /*12a0*/  LDCU UR5, c[0x0][0x374] ;  /* 0x00006e80ff0577ac */ /* 0x000ee20008000800 */
[----:B------:R-:W4:Y:S01]  /*12b0*/  LDCU UR25, c[0x0][0xb0c] ;  /* 0x00016180ff1977ac */ /* 0x000f220008000800 */
[----:B------:R-:W4:Y:S01]  /*12c0*/  LDCU UR4, c[0x0][0xb20] ;  /* 0x00016400ff0477ac */ /* 0x000f220008000800 */
[----:B------:R-:W4:Y:S01]  /*12d0*/  LDCU.64 UR8, c[0x0][0xb28] ;  /* 0x00016500ff0877ac */ /* 0x000f220008000a00 */
[----:B-1----:R-:W-:Y:S02]  /*12e0*/  UISETP.NE.AND UP0, UPT, UR14, 0x1, UPT ;  /* 0x000000010e00788c */ /* 0x002fe4000bf05270 */
[----:B---3--:R-:W-:Y:S02]  /*12f0*/  UIMAD.WIDE.U32 UR10, UR5, UR15, URZ ;  /* 0x0000000f050a72a5 */ /* 0x008fe4000f8e00ff */
[----:B--2---:R-:W-:-:S02]  /*1300*/  UIMAD.WIDE.U32 UR18, UR6, UR12, URZ ;  /* 0x0000000c061272a5 */ /* 0x004fc4000f8e00ff */
[----:B----4-:R-:W-:Y:S02]  /*1310*/  UISETP.NE.AND UP1, UPT, UR25, 0x1, UPT ;  /* 0x000000011900788c */ /* 0x010fe4000bf25270 */
[----:B------:R-:W-:Y:S01]  /*1320*/  UISETP.NE.AND UP2, UPT, UR23, 0x1, UPT ;  /* 0x000000011700788c */ /* 0x000fe2000bf45270 */
[----:B------:R-:W-:Y:S02]  /*1330*/  UMOV UR10, UR11 ;  /* 0x0000000b000a7c82 */ /* 0x000fe40008000000 */
[----:B------:R-:W-:Y:S01]  /*1340*/  UMOV UR18, UR19 ;  /* 0x0000001300127c82 */ /* 0x000fe20008000000 */
[----:B------:R-:W-:Y:S02]  /*1350*/  @UP0 USHF.R.U32.HI UR5, URZ, UR4, UR10 ;  /* 0x00000004ff050299 */ /* 0x000fe4000801160a */
[----:B------:R-:W-:Y:S02]  /*1360*/  UIMAD.WIDE.U32 UR20, UR45, UR15, URZ ;  /* 0x0000000f2d1472a5 */ /* 0x000fe4000f8e00ff */
[----:B------:R-:W-:-:S02]  /*1370*/  UIMAD.WIDE.U32 UR10, UR5, UR8, URZ ;  /* 0x00000008050a72a5 */ /* 0x000fc4000f8e00ff */
[----:B------:R-:W-:Y:S02]  /*1380*/  @UP1 USHF.R.U32.HI UR6, URZ, UR13, UR18 ;  /* 0x0000000dff061299 */ /* 0x000fe40008011612 */
[----:B------:R-:W-:Y:S02]  /*1390*/  UIMAD.WIDE.U32 UR16, UR46, UR12, URZ ;  /* 0x0000000c2e1072a5 */ /* 0x000fe4000f8e00ff */
[----:B------:R-:W-:Y:S01]  /*13a0*/  UIMAD.WIDE.U32 UR18, UR6, UR8, URZ ;  /* 0x00000008061272a5 */ /* 0x000fe2000f8e00ff */
[----:B------:R-:W-:Y:S01]  /*13b0*/  UMOV UR20, UR21 ;  /* 0x0000001500147c82 */ /* 0x000fe20008000000 */
[----:B------:R-:W-:Y:S01]  /*13c0*/  UMOV UR10, UR11 ;  /* 0x0000000b000a7c82 */ /* 0x000fe20008000000 */
[----:B------:R-:W-:Y:S02]  /*13d0*/  USHF.R.U32.HI UR20, URZ, UR4, UR20 ;  /* 0x00000004ff147299 */ /* 0x000fe40008011614 */
[----:B------:R-:W-:Y:S02]  /*13e0*/  @UP2 USHF.R.U32.HI UR5, URZ, UR9, UR10 ;  /* 0x00000009ff052299 */ /* 0x000fe4000801160a */
[----:B------:R-:W-:Y:S01]  /*13f0*/  UMOV UR7, UR19 ;  /* 0x0000001300077c82 */ /* 0x000fe20008000000 */
[----:B------:R-:W-:Y:S01]  /*1400*/  UMOV UR16, UR17 ;  /* 0x0000001100107c82 */ /* 0x000fe20008000000 */
[----:B------:R-:W-:-:S02]  /*1410*/  @UP2 USHF.R.U32.HI UR6, URZ, UR9, UR7 ;  /* 0x00000009ff062299 */ /* 0x000fc40008011607 */
[----:B------:R-:W-:Y:S02]  /*1420*/  USHF.R.U32.HI UR13, URZ, UR13, UR16 ;  /* 0x0000000dff0d7299 */ /* 0x000fe40008011610 */
[----:B------:R-:W-:Y:S02]  /*1430*/  USEL UR4, UR45, UR20, !UP0 ;  /* 0x000000142d047287 */ /* 0x000fe4000c000000 */
[----:B------:R-:W-:Y:S02]  /*1440*/  UIMAD UR7, UR5, UR23, URZ ;  /* 0x00000017050772a4 */ /* 0x000fe4000f8e02ff */
[----:B------:R-:W-:Y:S02]  /*1450*/  USEL UR5, UR46, UR13, !UP1 ;  /* 0x0000000d2e057287 */ /* 0x000fe4000c800000 */
[----:B------:R-:W-:Y:S02]  /*1460*/  UIMAD UR12, UR6, UR23, URZ ;  /* 0x00000017060c72a4 */ /* 0x000fe4000f8e02ff */
[----:B------:R-:W-:-:S02]  /*1470*/  UISETP.GE.AND UP0, UPT, UR4, UR7, UPT ;  /* 0x000000070400728c */ /* 0x000fc4000bf06270 */
[----:B------:R-:W-:Y:S02]  /*1480*/  UIMAD.WIDE.U32 UR10, UR4, UR8, URZ ;  /* 0x00000008040a72a5 */ /* 0x000fe4000f8e00ff */
[----:B------:R-:W-:Y:S02]  /*1490*/  UISETP.GE.OR UP0, UPT, UR5, UR12, UP0 ;  /* 0x0000000c0500728c */ /* 0x000fe40008706670 */
[----:B------:R-:W-:Y:S02]  /*14a0*/  UIMAD.WIDE.U32 UR12, UR5, UR8, URZ ;  /* 0x00000008050c72a5 */ /* 0x000fe4000f8e00ff */
[----:B------:R-:W-:Y:S01]  /*14b0*/  UIADD3 UR10, UPT, UPT, -UR4, URZ, URZ ;  /* 0x000000ff040a7290 */ /* 0x000fe2000fffe1ff */
[----:B------:R-:W-:Y:S01]  /*14c0*/  UMOV UR8, UR11 ;  /* 0x0000000b00087c82 */ /* 0x000fe20008000000 */
[----:B------:R-:W-:Y:S02]  /*14d0*/  UIADD3 UR11, UPT, UPT, -UR5, URZ, URZ ;  /* 0x000000ff050b7290 */ /* 0x000fe4000fffe1ff */
[----:B------:R-:W-:-:S03]  /*14e0*/  USHF.R.U32.HI UR8, URZ, UR9, UR8 ;  /* 0x00000009ff087299 */ /* 0x000fc60008011608 */
[----:B------:R-:W-:Y:S01]  /*14f0*/  @!UP0 UMOV UR7, UR13 ;  /* 0x0000000d00078c82 */ /* 0x000fe20008000000 */
[----:B------:R-:W-:Y:S02]  /*1500*/  UIMAD UR45, UR14, UR10, UR45 ;  /* 0x0000000a0e2d72a4 */ /* 0x000fe4000f8e022d */
[----:B------:R-:W-:Y:S02]  /*1510*/  USEL UR8, UR4, UR8, !UP2 ;  /* 0x0000000804087287 */ /* 0x000fe4000d000000 */
[----:B------:R-:W-:Y:S02]  /*1520*/  @!UP0 USHF.R.U32.HI UR7, URZ, UR9, UR7 ;  /* 0x00000009ff078299 */ /* 0x000fe40008011607 */
[----:B------:R-:W-:Y:S02]  /*1530*/  UIADD3 UR9, UPT, UPT, -UR8, URZ, URZ ;  /* 0x000000ff08097290 */ /* 0x000fe4000fffe1ff */
[----:B------:R-:W-:Y:S02]  /*1540*/  @!UP0 USEL UR7, UR5, UR7, !UP2 ;  /* 0x0000000705078287 */ /* 0x000fe4000d000000 */
[----:B------:R-:W-:-:S02]  /*1550*/  UIMAD UR9, UR23, UR9, UR4 ;  /* 0x00000009170972a4 */ /* 0x000fc4000f8e0204 */
[----:B------:R-:W-:Y:S02]  /*1560*/  @!UP0 UIADD3 UR8, UPT, UPT, UR8, -UR7, URZ ;  /* 0x8000000708088290 */ /* 0x000fe4000fffe0ff */
[----:B------:R-:W-:Y:S02]  /*1570*/  @!UP0 UIMAD UR6, UR9, UR6, UR7 ;  /* 0x00000006090682a4 */ /* 0x000fe4000f8e0207 */
[----:B------:R-:W-:Y:S02]  /*1580*/  @!UP0 UIMAD UR4, UR8, UR23, UR5 ;  /* 0x00000017080482a4 */ /* 0x000fe4000f8e0205 */
[----:B------:R-:W-:Y:S02]  /*1590*/  UIMAD UR46, UR25, UR11, UR46 ;  /* 0x0000000b192e72a4 */ /* 0x000fe4000f8e022e */
[----:B------:R-:W-:Y:S01]  /*15a0*/  UIMAD UR45, UR4, UR14, UR45 ;  /* 0x0000000e042d72a4 */ /* 0x000fe2000f8e022d */
[----:B------:R-:W-:Y:S02]  /*15b0*/  @!UP0 UMOV UR5, UR6 ;  /* 0x0000000600058c82 */ /* 0x000fe40008000000 */
[----:B------:R-:W-:-:S12]  /*15c0*/  UIMAD UR46, UR5, UR25, UR46 ;  /* 0x00000019052e72a4 */ /* 0x000fd8000f8e022e */
.L_x_19:
[----:B------:R-:W-:Y:S02]  /*15d0*/  UISETP.NE.AND UP1, UPT, UR26, 0x1, UPT ;  /* 0x000000011a00788c */ /* 0x000fe4000bf25270 */
[----:B------:R-:W-:Y:S02]  /*15e0*/  UISETP.NE.AND UP0, UPT, UR22, 0x2, UPT ;  /* 0x000000021600788c */ /* 0x000fe4000bf05270 */
[----:B------:R-:W-:-:S05]  /*15f0*/  ULOP3.LUT UR21, UR24, 0x1800, URZ, 0xc0, !UPT ;  /* 0x0000180018157892 */ /* 0x000fca000f8ec0ff */
[----:B------:R-:W-:Y:S07]  /*1600*/  BRA.U UP1, `(.L_x_20) ;  /* 0x0000000101447547 */ /* 0x000fee000b800000 */
[----:B------:R-:W1:Y:S01]  /*1610*/  LDCU.128 UR8, c[0x0][0xb10] ;  /* 0x00016200ff0877ac */ /* 0x000e620008000c00 */
[----:B------:R-:W2:Y:S01]  /*1620*/  LDCU UR12, c[0x0][0xb0c] ;  /* 0x00016180ff0c77ac */ /* 0x000ea20008000800 */
[----:B------:R-:W3:Y:S01]  /*1630*/  LDCU UR13, c[0x0][0xb20] ;  /* 0x00016400ff0d77ac */ /* 0x000ee20008000800 */
[----:B-1----:R-:W-:Y:S02]  /*1640*/  UIMAD.WIDE.U32 UR6, UR46, UR8, URZ ;  /* 0x000000082e0672a5 */ /* 0x002fe4000f8e00ff */
[----:B------:R-:W-:Y:S02]  /*1650*/  UIMAD.WIDE.U32 UR4, UR45, UR11, URZ ;  /* 0x0000000b2d0472a5 */ /* 0x000fe4000f8e00ff */
[----:B--2---:R-:W-:Y:S02]  /*1660*/  UISETP.NE.AND UP2, UPT, UR12, 0x1, UPT ;  /* 0x000000010c00788c */ /* 0x004fe4000bf45270 */
[----:B------:R-:W-:Y:S01]  /*1670*/  UISETP.NE.AND UP1, UPT, UR10, 0x1, UPT ;  /* 0x000000010a00788c */ /* 0x000fe2000bf25270 */
[----:B------:R-:W-:-:S02]  /*1680*/  UMOV UR6, UR7 ;  /* 0x0000000700067c82 */ /* 0x000fc40008000000 */
[----:B------:R-:W-:Y:S01]  /*1690*/  UMOV UR4, UR5 ;  /* 0x0000000500047c82 */ /* 0x000fe20008000000 */
[----:B------:R-:W-:Y:S02]  /*16a0*/  USHF.R.U32.HI UR6, URZ, UR9, UR6 ;  /* 0x00000009ff067299 */ /* 0x000fe40008011606 */
[----:B---3--:R-:W-:Y:S02]  /*16b0*/  USHF.R.U32.HI UR4, URZ, UR13, UR4 ;  /* 0x0000000dff047299 */ /* 0x008fe40008011604 */
[----:B------:R-:W-:Y:S02]  /*16c0*/  USEL UR5, UR46, UR6, !UP2 ;  /* 0x000000062e057287 */ /* 0x000fe4000d000000 */
[----:B------:R-:W-:-:S04]  /*16d0*/  USEL UR4, UR45, UR4, !UP1 ;  /* 0x000000042d047287 */ /* 0x000fc8000c800000 */
[----:B------:R-:W-:Y:S02]  /*16e0*/  UIADD3 UR6, UPT, UPT, UR5, -UR4, URZ ;  /* 0x8000000405067290 */ /* 0x000fe4000fffe0ff */
[----:B------:R-:W-:Y:S02]  /*16f0*/  UIADD3 UR4, UPT, UPT, -UR5, UR4, URZ ;  /* 0x0000000405047290 */ /* 0x000fe4000fffe1ff */
[----:B------:R-:W-:Y:S02]  /*1700*/  UIMAD UR45, UR6, UR10, UR45 ;  /* 0x0000000a062d72a4 */ /* 0x000fe4000f8e022d */
[----:B------:R-:W-:-:S12]  /*1710*/  UIMAD UR46, UR4, UR12, UR46 ;  /* 0x0000000c042e72a4 */ /* 0x000fd8000f8e022e */
.L_x_20:
[----:B------:R-:W-:Y:S05]  /*1720*/  BRA.U !UP5, `(.L_x_21) ;  /* 0x000000010d0c7547 */ /* 0x000fea000b800000 */
[----:B------:R-:W-:Y:S01]  /*1730*/  UCGABAR_WAIT ;  /* 0x0000000000007dc7 */ /* 0x000fe20008000000 */
[----:B------:R-:W-:Y:S01]  /*1740*/  CCTL.IVALL ;  /* 0x00000000ff00798f */ /* 0x000fe20002000000 */
[----:B------:R-:W-:Y:S05]  /*1750*/  BRA `(.L_x_22) ;  /* 0x0000000000047947 */ /* 0x000fea0003800000 */
.L_x_21:
[----:B------:R-:W-:Y:S06]  /*1760*/  BAR.SYNC.DEFER_BLOCKING 0x0 ;  /* 0x0000000000007b1d */ /* 0x000fec0000010000 */
.L_x_22:
[----:B------:R-:W-:Y:S05]  /*1770*/  BRA.U UP0, `(.L_x_23) ;  /* 0x0000001900007547 */ /* 0x000fea000b800000 */
[----:B------:R-:W1:Y:S01]  /*1780*/  LDCU UR6, c[0x0][0x38c] ;  /* 0x00007180ff0677ac */ /* 0x000e620008000800 */
[----:B------:R-:W-:Y:S01]  /*1790*/  PLOP3.LUT P1, PT, PT, PT, UP3, 0x80, 0x8 ;  /* 0x000000000008781c */ /* 0x000fe20003f2f038 */
[----:B------:R-:W-:Y:S01]  /*17a0*/  IMAD.MOV.U32 R12, RZ, RZ, 0x1 ;  /* 0x00000001ff0c7424 */ /* 0x000fe200078e00ff */
[----:B------:R-:W-:Y:S01]  /*17b0*/  ISETP.EQ.OR P2, PT, R0, RZ, P3 ;  /* 0x000000ff0000720c */ /* 0x000fe20001f42670 */
[----:B------:R-:W-:Y:S01]  /*17c0*/  UISETP.NE.AND UP1, UPT, UR22, URZ, UPT ;  /* 0x000000ff1600728c */ /* 0x000fe2000bf25270 */
[----:B------:R-:W-:Y:S02]  /*17d0*/  PLOP3.LUT P1, PT, P1, PT, PT, 0x8, 0x80 ;  /* 0x000000000080781c */ /* 0x000fe40000f2e170 */
[----:B------:R-:W-:Y:S01]  /*17e0*/  CS2R R10, SRZ ;  /* 0x00000000000a7805 */ /* 0x000fe2000001ff00 */
[----:B------:R-:W-:Y:S01]  /*17f0*/  IMAD.MOV.U32 R9, RZ, RZ, RZ ;  /* 0x000000ffff097224 */ /* 0x000fe200078e00ff */
[----:B------:R-:W2:Y:S01]  /*1800*/  LDCU UR39, c[0x0][0x370] ;  /* 0x00006e00ff2777ac */ /* 0x000ea20008000800 */
[----:B------:R-:W-:Y:S01]  /*1810*/  IMAD.MOV.U32 R8, RZ, RZ, 0x1 ;  /* 0x00000001ff087424 */ /* 0x000fe200078e00ff */
[----:B------:R-:W3:Y:S01]  /*1820*/  LDCU.64 UR28, c[0x0][0x348] ;  /* 0x00006900ff1c77ac */ /* 0x000ee20008000a00 */
[----:B------:R-:W-:-:S02]  /*1830*/  USHF.R.U32.HI UR44, URZ, 0x7, UR21 ;  /* 0x00000007ff2c7899 */ /* 0x000fc40008011615 */
[----:B-1----:R-:W-:Y:S02]  /*1840*/  UIADD3 UR5, UPT, UPT, UR6, 0x7f, URZ ;  /* 0x0000007f06057890 */ /* 0x002fe4000fffe0ff */
[----:B------:R-:W-:Y:S02]  /*1850*/  UIADD3 UR47, UPT, UPT, UR6, 0xfe, URZ ;  /* 0x000000fe062f7890 */ /* 0x000fe4000fffe0ff */
[----:B------:R-:W-:Y:S01]  /*1860*/  USHF.R.S32.HI UR4, URZ, 0x1f, UR5 ;  /* 0x0000001fff047899 */ /* 0x000fe20008011405 */
[----:B------:R-:W1:Y:S03]  /*1870*/  LDCU UR38, c[0x0][0x374] ;  /* 0x00006e80ff2677ac */ /* 0x000e660008000800 */
[----:B------:R-:W-:Y:S02]  /*1880*/  ULEA.HI UR4, UR4, UR5, URZ, 0x7 ;  /* 0x0000000504047291 */ /* 0x000fe4000f8f38ff */
[----:B------:R-:W-:-:S02]  /*1890*/  USEL UR25, UR34, 0x2, UP1 ;  /* 0x0000000222197887 */ /* 0x000fc40008800000 */
[----:B------:R-:W-:Y:S02]  /*18a0*/  USHF.R.S32.HI UR42, URZ, 0x7, UR4 ;  /* 0x00000007ff2a7899 */ /* 0x000fe40008011404 */
[----:B------:R-:W-:Y:S02]  /*18b0*/  UIADD3 UR4, UPT, UPT, UR6, -0x1, URZ ;  /* 0xffffffff06047890 */ /* 0x000fe4000fffe0ff */
[----:B------:R-:W-:Y:S02]  /*18c0*/  UISETP.LT.U32.AND UP0, UPT, UR42, 0xd, UPT ;  /* 0x0000000d2a00788c */ /* 0x000fe4000bf01070 */
[----:B------:R-:W-:Y:S02]  /*18d0*/  UISETP.GE.U32.AND UP2, UPT, UR4, -0xff, UPT ;  /* 0xffffff010400788c */ /* 0x000fe4000bf46070 */
[----:B------:R-:W-:Y:S01]  /*18e0*/  USEL UR41, UR42, 0xd, UP0 ;  /* 0x0000000d2a297887 */ /* 0x000fe20008000000 */
[----:B------:R-:W-:-:S03]  /*18f0*/  UMOV UR5, URZ ;  /* 0x000000ff00057c82 */ /* 0x000fc60008000000 */
[----:B------:R-:W-:Y:S02]  /*1900*/  UIADD3 UR24, UPT, UPT, UR41, -0x1, URZ ;  /* 0xffffffff29187890 */ /* 0x000fe4000fffe0ff */
[----:B------:R-:W-:-:S03]  /*1910*/  UIADD3 UR43, UPT, UPT, UR42, -UR41, URZ ;  /* 0x800000292a2b7290 */ /* 0x000fc6000fffe0ff */
[----:B------:R-:W-:-:S04]  /*1920*/  @UP2 UIADD3 UR24, UPT, UPT, UR41, URZ, URZ ;  /* 0x000000ff29182290 */ /* 0x000fc8000fffe0ff */
[----:B-123--:R-:W-:-:S12]  /*1930*/  UIADD3 UR24, UPT, UPT, UR24, 0x1, URZ ;  /* 0x0000000118187890 */ /* 0x00efd8000fffe0ff */
.L_x_43:
[----:B------:R-:W-:Y:S01]  /*1940*/  UISETP.NE.AND UP0, UPT, UR48, URZ, UPT ;  /* 0x000000ff3000728c */ /* 0x000fe2000bf05270 */
[----:B------:R-:W1:Y:S08]  /*1950*/  S2UR UR48, SR_CgaCtaId ;  /* 0x00000000003079c3 */ /* 0x000e700000008800 */
[----:B------:R-:W-:Y:S05]  /*1960*/  BRA.U UP0, `(.L_x_24) ;  /* 0x0000000100347547 */ /* 0x000fea000b800000 */
[----:B------:R-:W2:Y:S01]  /*1970*/  S2R R0, SR_CgaCtaId ;  /* 0x0000000000007919 */ /* 0x000ea20000008800 */
[----:B------:R-:W-:-:S04]  /*1980*/  MOV R2, 0x400 ;  /* 0x0000040000027802 */ /* 0x000fc80000000f00 */
[----:B--2---:R-:W-:Y:S02]  /*1990*/  LEA R0, R0, R2, 0x18 ;  /* 0x0000000200007211 */ /* 0x004fe400078ec0ff */
[----:B------:R-:W-:-:S03]  /*19a0*/  SHF.L.U32 R2, R8, 0x1f, RZ ;  /* 0x0000001f08027819 */ /* 0x000fc600000006ff */
[----:B------:R-:W-:-:S04]  /*19b0*/  IMAD R0, R9, 0x8, R0 ;  /* 0x0000000809007824 */ /* 0x000fc800078e0200 */
[----:B------:R-:W2:Y:S02]  /*19c0*/  SYNCS.PHASECHK.TRANS64.TRYWAIT P0, [R0+URZ+0x160], R2 ;  /* 0x00016002000075a7 */ /* 0x000ea400080011ff */
[----:B--2---:R-:W-:Y:S05]  /*19d0*/  @!P0 BRA `(.L_x_25) ;  /* 0x0000005400448947 */ /* 0x004fea0003800000 */
.L_x_112:
[----:B------:R-:W-:Y:S01]  /*19e0*/  VIADD R9, R9, 0x1 ;  /* 0x0000000109097836 */ /* 0x000fe20000000000 */
[----:B------:R2:W-:Y:S04]  /*19f0*/  SYNCS.ARRIVE.TRANS64.A1T0 RZ, [R0+URZ+0x150], RZ ;  /* 0x000150ff00ff79a7 */ /* 0x0005e800081000ff */
[----:B------:R-:W-:-:S04]  /*1a00*/  ISETP.NE.AND P0, PT, R9, 0x2, PT ;  /* 0x000000020900780c */ /* 0x000fc80003f05270 */
[----:B------:R-:W-:Y:S02]  /*1a10*/  SEL R9, R9, RZ, P0 ;  /* 0x000000ff09097207 */ /* 0x000fe40000000000 */
[----:B--2---:R-:W-:-:S04]  /*1a20*/  SEL R0, RZ, 0x1, P0 ;  /* 0x00000001ff007807 */ /* 0x004fc80000000000 */
[----:B------:R-:W-:-:S07]  /*1a30*/  LOP3.LUT R8, R8, R0, RZ, 0x3c, !PT ;  /* 0x0000000008087212 */ /* 0x000fce00078e3cff */
.L_x_24:
[----:B------:R-:W-:Y:S01]  /*1a40*/  UMOV UR6, 0x400 ;  /* 0x0000040000067882 */ /* 0x000fe20000000000 */
[----:B------:R-:W-:Y:S01]  /*1a50*/  SHF.L.U32 R0, R12, 0x1f, RZ ;  /* 0x0000001f0c007819 */ /* 0x000fe200000006ff */
[----:B-1----:R-:W-:Y:S02]  /*1a60*/  ULEA UR6, UR48, UR6, 0x18 ;  /* 0x0000000630067291 */ /* 0x002fe4000f8ec0ff */
[----:B------:R-:W-:Y:S02]  /*1a70*/  UISETP.GE.U32.AND UP0, UPT, UR47, 0xff, UPT ;  /* 0x000000ff2f00788c */ /* 0x000fe4000bf06070 */
[----:B------:R-:W-:Y:S02]  /*1a80*/  ULEA UR4, UR5, UR6, 0x3 ;  /* 0x0000000605047291 */ /* 0x000fe4000f8e18ff */
[----:B------:R-:W-:Y:S02]  /*1a90*/  USHF.L.U32 UR11, UR45, 0x6, URZ ;  /* 0x000000062d0b7899 */ /* 0x000fe400080006ff */
[----:B------:R-:W-:Y:S01]  /*1aa0*/  ULEA UR35, UR46, UR44, 0x6 ;  /* 0x0000002c2e237291 */ /* 0x000fe2000f8e30ff */
[----:B------:R-:W-:-:S04]  /*1ab0*/  UMOV UR13, URZ ;  /* 0x000000ff000d7c82 */ /* 0x000fc80008000000 */
[----:B------:R1:W2:Y:S01]  /*1ac0*/  SYNCS.PHASECHK.TRANS64.TRYWAIT P0, [UR4+0x68], R0 ;  /* 0x00006800ff0075a7 */ /* 0x0002a20008001104 */
[----:B------:R-:W-:Y:S06]  /*1ad0*/  BRA.U !UP0, `(.L_x_26) ;  /* 0x0000000108bc7547 */ /* 0x000fec000b800000 */
[----:B------:R-:W-:Y:S01]  /*1ae0*/  UMOV UR7, URZ ;  /* 0x000000ff00077c82 */ /* 0x000fe20008000000 */
[----:B------:R-:W-:-:S05]  /*1af0*/  UMOV UR4, UR5 ;  /* 0x0000000500047c82 */ /* 0x000fca0008000000 */
.L_x_32:
[----:B------:R-:W-:Y:S01]  /*1b00*/  ULEA UR33, UR4, UR6, 0x3 ;  /* 0x0000000604217291 */ /* 0x000fe2000f8e18ff */
[----:B--2---:R-:W-:Y:S01]  /*1b10*/  @!P3 MOV R2, 0x4000 ;  /* 0x000040000002b802 */ /* 0x004fe20000000f00 */
[----:B--2-4-:R-:W-:Y:S10]  /*1b20*/  @P0 BRA `(.L_x_27) ;  /* 0x00000000000c0947 */ /* 0x014ff40003800000 */
[----:B------:R-:W-:-:S04]  /*1b30*/  SHF.L.U32 R3, R12, 0x1f, RZ ;  /* 0x0000001f0c037819 */ /* 0x000fc800000006ff */
[----:B------:R-:W2:Y:S02]  /*1b40*/  SYNCS.PHASECHK.TRANS64.TRYWAIT P0, [UR33+0x68], R3 ;  /* 0x00006803ff0075a7 */ /* 0x000ea40008001121 */
[----:B--2---:R-:W-:Y:S05]  /*1b50*/  @!P0 BRA `(.L_x_28) ;  /* 0x0000005000f88947 */ /* 0x004fea0003800000 */
.L_x_27:
[----:B------:R2:W-:Y:S01]  /*1b60*/  @!P3 SYNCS.ARRIVE.TRANS64 RZ, [UR33], R2 ;  /* 0x00000002ffffb9a7 */ /* 0x0005e20008000021 */
[----:B------:R-:W-:-:S04]  /*1b70*/  ULOP3.LUT UR5, UR25, 0x2, URZ, 0xfc, !UPT ;  /* 0x0000000219057892 */ /* 0x000fc8000f8efcff */
[----:B------:R-:W-:-:S09]  /*1b80*/  UISETP.NE.AND UP0, UPT, UR5, 0x2, UPT ;  /* 0x000000020500788c */ /* 0x000fd2000bf05270 */
[----:B------:R-:W-:Y:S05]  /*1b90*/  BRA.U UP0, `(.L_x_29) ;  /* 0x0000000100047547 */ /* 0x000fea000b800000 */
[----:B------:R-:W-:Y:S05]  /*1ba0*/  BPT.TRAP 0x1 ;  /* 0x000000040000795c */ /* 0x000fea0000300000 */
.L_x_29:
[----:B------:R-:W-:Y:S04]  /*1bb0*/  BSSY.RECONVERGENT B0, `(.L_x_30) ;  /* 0x0000003000007945 */ /* 0x000fe80003800200 */
[----:B------:R-:W-:Y:S05]  /*1bc0*/  @P2 BRA `(.L_x_31) ;  /* 0x0000000000042947 */ /* 0x000fea0003800000 */
[----:B------:R-:W-:Y:S05]  /*1bd0*/  BPT.TRAP 0x1 ;  /* 0x000000040000795c */ /* 0x000fea0000300000 */
.L_x_31:
[----:B------:R-:W-:Y:S05]  /*1be0*/  BSYNC.RECONVERGENT B0 ;  /* 0x0000000000007941 */ /* 0x000fea0003800200 */
.L_x_30:
[----:B------:R-:W-:Y:S02]  /*1bf0*/  UIADD3 UR5, UPT, UPT, UR4, 0x1, URZ ;  /* 0x0000000104057890 */ /* 0x000fe4000fffe0ff */
[----:B------:R-:W-:Y:S02]  /*1c00*/  UIADD3 UR16, UP1, UPT, UR28, 0x80, URZ ;  /* 0x000000801c107890 */ /* 0x000fe4000ff3e0ff */
[----:B------:R-:W-:Y:S02]  /*1c10*/  UISETP.NE.AND UP0, UPT, UR5, 0xd, UPT ;  /* 0x0000000d0500788c */ /* 0x000fe4000bf05270 */
[----:B------:R-:W-:Y:S02]  /*1c20*/  USHF.L.U32 UR34, UR7, 0x7, URZ ;  /* 0x0000000707227899 */ /* 0x000fe400080006ff */
[----:B------:R-:W-:Y:S02]  /*1c30*/  USEL UR9, URZ, 0x1, UP0 ;  /* 0x00000001ff097887 */ /* 0x000fe40008000000 */
[----:B------:R-:W-:-:S02]  /*1c40*/  USEL UR5, UR5, URZ, UP0 ;  /* 0x000000ff05057287 */ /* 0x000fc40008000000 */
[----:B------:R-:W-:Y:S02]  /*1c50*/  UIADD3 UR14, UP0, UPT, UR28, 0x180, URZ ;  /* 0x000001801c0e7890 */ /* 0x000fe4000ff1e0ff */
[----:B------:R-:W-:Y:S01]  /*1c60*/  ULEA UR8, UR5, UR6, 0x3 ;  /* 0x0000000605087291 */ /* 0x000fe2000f8e18ff */
[----:B------:R-:W-:Y:S01]  /*1c70*/  LOP3.LUT R12, R12, UR9, RZ, 0x3c, !PT ;  /* 0x000000090c0c7c12 */ /* 0x000fe2000f8e3cff */
[----:B------:R-:W-:Y:S02]  /*1c80*/  UIADD3.X UR17, UPT, UPT, URZ, UR29, URZ, UP1, !UPT ;  /* 0x0000001dff117290 */ /* 0x000fe40008ffe4ff */
[----:B------:R-:W-:Y:S01]  /*1c90*/  UIADD3.X UR15, UPT, UPT, URZ, UR29, URZ, UP0, !UPT ;  /* 0x0000001dff0f7290 */ /* 0x000fe200087fe4ff */
[----:B-1----:R-:W-:Y:S01]  /*1ca0*/  SHF.L.U32 R0, R12, 0x1f, RZ ;  /* 0x0000001f0c007819 */ /* 0x002fe200000006ff */
[----:B------:R-:W-:Y:S01]  /*1cb0*/  UMOV UR18, 0x0 ;  /* 0x0000000000127882 */ /* 0x000fe20000000000 */
[----:B------:R-:W-:Y:S01]  /*1cc0*/  UMOV UR19, 0x10000000 ;  /* 0x1000000000137882 */ /* 0x000fe20000000000 */
[----:B------:R-:W-:Y:S01]  /*1cd0*/  UMOV UR12, UR36 ;  /* 0x00000024000c7c82 */ /* 0x000fe20008000000 */
[----:B------:R3:W4:Y:S01]  /*1ce0*/  SYNCS.PHASECHK.TRANS64.TRYWAIT P0, [UR8+0x68], R0 ;  /* 0x00006800ff0075a7 */ /* 0x0007220008001108 */
[----:B------:R-:W-:Y:S01]  /*1cf0*/  USHF.L.U32 UR8, UR4, 0xd, URZ ;  /* 0x0000000d04087899 */ /* 0x000fe200080006ff */
[----:B------:R-:W-:-:S02]  /*1d00*/  UMOV UR9, UR33 ;  /* 0x0000002100097c82 */ /* 0x000fc40008000000 */
[----:B------:R-:W-:Y:S01]  /*1d10*/  UMOV UR4, 0xf0000 ;  /* 0x000f000000047882 */ /* 0x000fe20000000000 */
[----:B------:R-:W-:Y:S02]  /*1d20*/  ULOP3.LUT UR32, UR8, UR21, URZ, 0xfc, !UPT ;  /* 0x0000001508207292 */ /* 0x000fe4000f8efcff */
[----:B------:R-:W-:Y:S02]  /*1d30*/  UIADD3 UR8, UPT, UPT, UR6, 0x1c400, UR8 ;  /* 0x0001c40006087890 */ /* 0x000fe4000fffe008 */
[----:B------:R-:W-:Y:S01]  /*1d40*/  UIADD3 UR32, UPT, UPT, UR6, 0x2400, UR32 ;  /* 0x0000240006207890 */ /* 0x000fe2000fffe020 */
[----:B------:R-:W-:Y:S01]  /*1d50*/  UMOV UR10, UR34 ;  /* 0x00000022000a7c82 */ /* 0x000fe20008000000 */
[----:B------:R-:W-:Y:S01]  /*1d60*/  UIADD3 UR7, UPT, UPT, UR7, 0x1, URZ ;  /* 0x0000000107077890 */ /* 0x000fe2000fffe0ff */
[----:B------:R-:W-:-:S03]  /*1d70*/  UMOV UR13, UR24 ;  /* 0x00000018000d7c82 */ /* 0x000fc60008000000 */
[----:B------:R-:W-:-:S03]  /*1d80*/  UISETP.NE.AND UP0, UPT, UR7, UR24, UPT ;  /* 0x000000180700728c */ /* 0x000fc6000bf05270 */
[----:B------:R1:W-:Y:S01]  /*1d90*/  UTMALDG.3D.MULTICAST [UR32], [UR16], UR4, desc[UR18] ;  /* 0x00001220100073b4 */ /* 0x0003e20008011804 */
[----:B------:R3:W-:Y:S01]  /*1da0*/  UTMALDG.3D [UR8], [UR14], desc[UR18] ;  /* 0x000012080e0075b4 */ /* 0x0007e20008011000 */
[----:B-1----:R-:W-:-:S04]  /*1db0*/  UMOV UR4, UR5 ;  /* 0x0000000500047c82 */ /* 0x002fc80008000000 */
[----:B---3--:R-:W-:Y:S05]  /*1dc0*/  BRA.U UP0, `(.L_x_32) ;  /* 0xfffffffd004c7547 */ /* 0x008fea000b83ffff */
.L_x_26:
[----:B------:R-:W-:Y:S01]  /*1dd0*/  ULEA UR4, UR5, UR6, 0x3 ;  /* 0x0000000605047291 */ /* 0x000fe2000f8e18ff */
[----:B-1----:R-:W-:Y:S01]  /*1de0*/  SHF.L.U32 R0, R12, 0x1f, RZ ;  /* 0x0000001f0c007819 */ /* 0x002fe200000006ff */
[----:B------:R-:W-:Y:S01]  /*1df0*/  @!P1 SYNCS.ARRIVE.TRANS64.A1T0 RZ, [UR6+0xe8], RZ ;  /* 0x0000e8ffffff99a7 */ /* 0x000fe20008100006 */
[----:B------:R-:W-:-:S06]  /*1e00*/  UISETP.GT.AND UP0, UPT, UR42, UR41, UPT ;  /* 0x000000292a00728c */ /* 0x000fcc000bf04270 */
[----:B--2-4-:R1:W2:Y:S03]  /*1e10*/  SYNCS.PHASECHK.TRANS64.TRYWAIT P0, [UR4+0x68], R0 ;  /* 0x00006800ff0075a7 */ /* 0x0142a60008001104 */
[----:B------:R-:W-:Y:S05]  /*1e20*/  BRA.U !UP0, `(.L_x_33) ;  /* 0x0000000108c07547 */ /* 0x000fea000b800000 */
[----:B------:R-:W-:Y:S01]  /*1e30*/  UIADD3 UR26, UPT, UPT, UR43, UR13, URZ ;  /* 0x0000000d2b1a7290 */ /* 0x000fe2000fffe0ff */
[----:B------:R-:W-:-:S11]  /*1e40*/  UMOV UR4, UR5 ;  /* 0x0000000500047c82 */ /* 0x000fd60008000000 */
.L_x_39:
[----:B------:R-:W-:Y:S01]  /*1e50*/  ULEA UR17, UR4, UR6, 0x3 ;  /* 0x0000000604117291 */ /* 0x000fe2000f8e18ff */
[----:B--2---:R-:W-:Y:S01]  /*1e60*/  @!P3 MOV R2, 0x4000 ;  /* 0x000040000002b802 */ /* 0x004fe20000000f00 */
[----:B--2-4-:R-:W-:Y:S10]  /*1e70*/  @P0 BRA `(.L_x_34) ;  /* 0x00000000000c0947 */ /* 0x014ff40003800000 */
[----:B------:R-:W-:-:S04]  /*1e80*/  SHF.L.U32 R3, R12, 0x1f, RZ ;  /* 0x0000001f0c037819 */ /* 0x000fc800000006ff */
[----:B------:R-:W2:Y:S02]  /*1e90*/  SYNCS.PHASECHK.TRANS64.TRYWAIT P0, [UR17+0x68], R3 ;  /* 0x00006803ff0075a7 */ /* 0x000ea40008001111 */
[----:B--2---:R-:W-:Y:S05]  /*1ea0*/  @!P0 BRA `(.L_x_35) ;  /* 0x00000050003c8947 */ /* 0x004fea0003800000 */
.L_x_34:
[----:B------:R2:W-:Y:S01]  /*1eb0*/  @!P3 SYNCS.ARRIVE.TRANS64 RZ, [UR17], R2 ;  /* 0x00000002ffffb9a7 */ /* 0x0005e20008000011 */
[----:B------:R-:W-:-:S04]  /*1ec0*/  ULOP3.LUT UR5, UR25, 0x2, URZ, 0xfc, !UPT ;  /* 0x0000000219057892 */ /* 0x000fc8000f8efcff */
[----:B------:R-:W-:-:S09]  /*1ed0*/  UISETP.NE.AND UP0, UPT, UR5, 0x2, UPT ;  /* 0x000000020500788c */ /* 0x000fd2000bf05270 */
[----:B------:R-:W-:Y:S05]  /*1ee0*/  BRA.U UP0, `(.L_x_36) ;  /* 0x0000000100047547 */ /* 0x000fea000b800000 */
[----:B------:R-:W-:Y:S05]  /*1ef0*/  BPT.TRAP 0x1 ;  /* 0x000000040000795c */ /* 0x000fea0000300000 */
.L_x_36:
[----:B------:R-:W-:Y:S04]  /*1f00*/  BSSY.RECONVERGENT B0, `(.L_x_37) ;  /* 0x0000003000007945 */ /* 0x000fe80003800200 */
[----:B------:R-:W-:Y:S05]  /*1f10*/  @P2 BRA `(.L_x_38) ;  /* 0x0000000000042947 */ /* 0x000fea0003800000 */
[----:B------:R-:W-:Y:S05]  /*1f20*/  BPT.TRAP 0x1 ;  /* 0x000000040000795c */ /* 0x000fea0000300000 */
.L_x_38:
[----:B------:R-:W-:Y:S05]  /*1f30*/  BSYNC.RECONVERGENT B0 ;  /* 0x0000000000007941 */ /* 0x000fea0003800200 */
.L_x_37:
[----:B------:R-:W-:Y:S02]  /*1f40*/  UIADD3 UR5, UPT, UPT, UR4, 0x1, URZ ;  /* 0x0000000104057890 */ /* 0x000fe4000fffe0ff */
[----:B------:R-:W-:Y:S02]  /*1f50*/  UIADD3 UR14, UP1, UPT, UR28, 0x80, URZ ;  /* 0x000000801c0e7890 */ /* 0x000fe4000ff3e0ff */
[----:B------:R-:W-:Y:S02]  /*1f60*/  UISETP.NE.AND UP0, UPT, UR5, 0xd, UPT ;  /* 0x0000000d0500788c */ /* 0x000fe4000bf05270 */
[----:B------:R-:W-:Y:S02]  /*1f70*/  USHF.L.U32 UR18, UR13, 0x7, URZ ;  /* 0x000000070d127899 */ /* 0x000fe400080006ff */
[----:B------:R-:W-:Y:S02]  /*1f80*/  USEL UR8, URZ, 0x1, UP0 ;  /* 0x00000001ff087887 */ /* 0x000fe40008000000 */
[----:B------:R-:W-:-:S02]  /*1f90*/  USEL UR5, UR5, URZ, UP0 ;  /* 0x000000ff05057287 */ /* 0x000fc40008000000 */
[----:B------:R-:W-:Y:S02]  /*1fa0*/  UIADD3 UR22, UP0, UPT, UR28, 0x180, URZ ;  /* 0x000001801c167890 */ /* 0x000fe4000ff1e0ff */
[----:B------:R-:W-:Y:S01]  /*1fb0*/  LOP3.LUT R12, R12, UR8, RZ, 0x3c, !PT ;  /* 0x000000080c0c7c12 */ /* 0x000fe2000f8e3cff */
[----:B------:R-:W-:Y:S02]  /*1fc0*/  USHF.L.U32 UR8, UR4, 0xd, URZ ;  /* 0x0000000d04087899 */ /* 0x000fe400080006ff */
[----:B------:R-:W-:Y:S01]  /*1fd0*/  ULEA UR7, UR5, UR6, 0x3 ;  /* 0x0000000605077291 */ /* 0x000fe2000f8e18ff */
[----:B-1----:R-:W-:Y:S01]  /*1fe0*/  SHF.L.U32 R0, R12, 0x1f, RZ ;  /* 0x0000001f0c007819 */ /* 0x002fe200000006ff */
[----:B------:R-:W-:Y:S02]  /*1ff0*/  ULOP3.LUT UR16, UR8, UR21, URZ, 0xfc, !UPT ;  /* 0x0000001508107292 */ /* 0x000fe4000f8efcff */
[----:B------:R-:W-:Y:S02]  /*2000*/  UIADD3.X UR15, UPT, UPT, URZ, UR29, URZ, UP1, !UPT ;  /* 0x0000001dff0f7290 */ /* 0x000fe40008ffe4ff */
[----:B------:R-:W-:-:S02]  /*2010*/  UIADD3 UR16, UPT, UPT, UR6, 0x2400, UR16 ;  /* 0x0000240006107890 */ /* 0x000fc4000fffe010 */
[----:B------:R-:W-:Y:S01]  /*2020*/  UIADD3 UR8, UPT, UPT, UR6, 0x1c400, UR8 ;  /* 0x0001c40006087890 */ /* 0x000fe2000fffe008 */
[----:B------:R3:W4:Y:S01]  /*2030*/  SYNCS.PHASECHK.TRANS64.TRYWAIT P0, [UR7+0x68], R0 ;  /* 0x00006800ff0075a7 */ /* 0x0007220008001107 */
[----:B------:R-:W-:Y:S01]  /*2040*/  UIADD3.X UR23, UPT, UPT, URZ, UR29, URZ, UP0, !UPT ;  /* 0x0000001dff177290 */ /* 0x000fe200087fe4ff */
[----:B------:R-:W-:Y:S01]  /*2050*/  UMOV UR4, 0xf0000 ;  /* 0x000f000000047882 */ /* 0x000fe20000000000 */
[----:B------:R-:W-:Y:S01]  /*2060*/  UMOV UR30, 0x0 ;  /* 0x00000000001e7882 */ /* 0x000fe20000000000 */
[----:B------:R-:W-:Y:S01]  /*2070*/  UMOV UR31, 0x10000000 ;  /* 0x10000000001f7882 */ /* 0x000fe20000000000 */
[----:B------:R-:W-:Y:S01]  /*2080*/  UMOV UR19, UR35 ;  /* 0x0000002300137c82 */ /* 0x000fe20008000000 */
[----:B------:R-:W-:Y:S01]  /*2090*/  UMOV UR20, UR36 ;  /* 0x0000002400147c82 */ /* 0x000fe20008000000 */
[----:B------:R-:W-:Y:S01]  /*20a0*/  UMOV UR12, UR36 ;  /* 0x00000024000c7c82 */ /* 0x000fe20008000000 */
[----:B------:R-:W-:Y:S01]  /*20b0*/  UMOV UR9, UR17 ;  /* 0x0000001100097c82 */ /* 0x000fe20008000000 */
[----:B------:R-:W-:Y:S01]  /*20c0*/  UMOV UR10, UR18 ;  /* 0x00000012000a7c82 */ /* 0x000fe20008000000 */
[----:B------:R1:W-:Y:S01]  /*20d0*/  UTMALDG.3D.MULTICAST [UR16], [UR14], UR4, desc[UR30] ;  /* 0x00001e100e0073b4 */ /* 0x0003e20008011804 */
[----:B------:R-:W-:-:S04]  /*20e0*/  UIADD3 UR13, UPT, UPT, UR13, 0x1, URZ ;  /* 0x000000010d0d7890 */ /* 0x000fc8000fffe0ff */
[----:B------:R-:W-:Y:S01]  /*20f0*/  UISETP.NE.AND UP0, UPT, UR13, UR26, UPT ;  /* 0x0000001a0d00728c */ /* 0x000fe2000bf05270 */
[----:B------:R3:W-:Y:S01]  /*2100*/  UTMALDG.3D [UR8], [UR22], desc[UR30] ;  /* 0x00001e08160075b4 */ /* 0x0007e20008011000 */
[----:B-1----:R-:W-:-:S07]  /*2110*/  UMOV UR4, UR5 ;  /* 0x0000000500047c82 */ /* 0x002fce0008000000 */
[----:B---3--:R-:W-:Y:S05]  /*2120*/  BRA.U UP0, `(.L_x_39) ;  /* 0xfffffffd00487547 */ /* 0x008fea000b83ffff */
.L_x_33:
[C---:B------:R-:W-:Y:S01]  /*2130*/  LEA R3, R11.reuse, UR6, 0x3 ;  /* 0x000000060b037c11 */ /* 0x040fe2000f8e18ff */
[----:B------:R-:W-:Y:S01]  /*2140*/  NOP ;  /* 0x0000000000007918 */ /* 0x000fe20000000000 */
[----:B-1----:R-:W-:Y:S02]  /*2150*/  SHF.L.U32 R0, R10, 0x1f, RZ ;  /* 0x0000001f0a007819 */ /* 0x002fe400000006ff */
[----:B------:R-:W-:Y:S02]  /*2160*/  LEA R4, R11, UR6, 0x4 ;  /* 0x000000060b047c11 */ /* 0x000fe4000f8e20ff */
[----:B--2-4-:R-:W1:Y:S02]  /*2170*/  SYNCS.PHASECHK.TRANS64.TRYWAIT P0, [R3+URZ+0xf0], R0 ;  /* 0x0000f000030075a7 */ /* 0x014e6400080011ff */
[----:B-1----:R-:W-:Y:S05]  /*2180*/  @!P0 BRA `(.L_x_40) ;  /* 0x0000004c009c8947 */ /* 0x002fea0003800000 */
.L_x_115:
[----:B------:R-:W2:Y:S01]  /*2190*/  LDS.128 R4, [R4+0x180] ;  /* 0x0001800004047984 */ /* 0x000ea20000000c00 */
[----:B------:R-:W-:Y:S01]  /*21a0*/  UISETP.GE.AND UP0, UPT, UR40, 0x1, UPT ;  /* 0x000000012800788c */ /* 0x000fe2000bf06270 */
[----:B------:R-:W-:Y:S01]  /*21b0*/  @!PT LDS RZ, [RZ] ;  /* 0x00000000fffff984 */ /* 0x000fe20000000800 */
[----:B------:R-:W-:Y:S01]  /*21c0*/  @!PT LDS RZ, [RZ] ;  /* 0x00000000fffff984 */ /* 0x000fe20000000800 */
[----:B------:R-:W-:Y:S01]  /*21d0*/  @!PT LDS RZ, [RZ] ;  /* 0x00000000fffff984 */ /* 0x000fe20000000800 */
[----:B------:R-:W-:Y:S01]  /*21e0*/  @!PT LDS RZ, [RZ] ;  /* 0x00000000fffff984 */ /* 0x000fe20000000800 */
[----:B------:R3:W-:Y:S06]  /*21f0*/  MEMBAR.ALL.CTA ;  /* 0x0000000000007992 */ /* 0x0007ec0000008000 */
[----:B---3--:R-:W3:Y:S01]  /*2200*/  FENCE.VIEW.ASYNC.S ;  /* 0x00000000000073c6 */ /* 0x008ee20000000000 */
[----:B--2---:R-:W-:-:S13]  /*2210*/  LOP3.LUT P0, RZ, R6, 0x1, RZ, 0xc0, !PT ;  /* 0x0000000106ff7812 */ /* 0x004fda000780c0ff */
[----:B---3--:R-:W-:Y:S01]  /*2220*/  VOTEU.ANY UP1, P0 ;  /* 0x0000000000ff7886 */ /* 0x008fe20000020100 */
[----:B------:R-:W-:-:S13]  /*2230*/  PLOP3.LUT P0, PT, PT, PT, UP1, 0x80, 0x8 ;  /* 0x000000000008781c */ /* 0x000fda0003f0f018 */
[----:B-1----:R-:W-:Y:S02]  /*2240*/  @P0 LOP3.LUT R0, R5, 0xffff, RZ, 0xc0, !PT ;  /* 0x0000ffff05000812 */ /* 0x002fe400078ec0ff */
[----:B------:R-:W-:Y:S02]  /*2250*/  @P0 MOV R2, R4 ;  /* 0x0000000400020202 */ /* 0x000fe40000000f00 */
[----:B------:R-:W-:Y:S01]  /*2260*/  @P0 R2UR UR7, R0 ;  /* 0x00000000000702ca */ /* 0x000fe200000e0000 */
[----:B------:R-:W-:Y:S01]  /*2270*/  VIADD R0, R3, 0x100 ;  /* 0x0000010003007836 */ /* 0x000fe20000000000 */
[----:B------:R-:W-:Y:S02]  /*2280*/  @P0 SHF.R.U32.HI R4, RZ, 0x10, R5 ;  /* 0x00000010ff040819 */ /* 0x000fe40000011605 */
[----:B------:R-:W-:Y:S02]  /*2290*/  @P0 R2UR UR8, R2 ;  /* 0x00000000020802ca */ /* 0x000fe400000e0000 */
[----:B------:R-:W-:-:S02]  /*22a0*/  PRMT R0, RZ, 0x654, R0 ;  /* 0x00000654ff007816 */ /* 0x000fc40000000000 */
[----:B------:R-:W-:Y:S02]  /*22b0*/  @P0 R2UR UR4, R4 ;  /* 0x00000000040402ca */ /* 0x000fe400000e0000 */
[----:B------:R1:W-:Y:S03]  /*22c0*/  SYNCS.ARRIVE.TRANS64.RED.A1T0 RZ, [R0+URZ], RZ ;  /* 0x000000ff00ff79a7 */ /* 0x0003e600081004ff */
[----:B------:R-:W-:-:S04]  /*22d0*/  @UP1 UMOV UR27, UR7 ;  /* 0x00000007001b1c82 */ /* 0x000fc80008000000 */
[----:B------:R-:W-:-:S04]  /*22e0*/  @UP1 UMOV UR37, UR8 ;  /* 0x0000000800251c82 */ /* 0x000fc80008000000 */
[----:B------:R-:W-:Y:S01]  /*22f0*/  @UP1 UMOV UR36, UR4 ;  /* 0x0000000400241c82 */ /* 0x000fe20008000000 */
[----:B------:R-:W-:Y:S05]  /*2300*/  BRA.U !UP0, `(.L_x_41) ;  /* 0x0000000108d47547 */ /* 0x000fea000b800000 */
[----:B------:R-:W2:Y:S01]  /*2310*/  LDCU.128 UR12, c[0x0][0xb10] ;  /* 0x00016200ff0c77ac */ /* 0x000ea20008000c00 */
[----:B------:R-:W3:Y:S01]  /*2320*/  LDCU UR26, c[0x0][0xb20] ;  /* 0x00016400ff1a77ac */ /* 0x000ee20008000800 */
[----:B------:R-:W4:Y:S01]  /*2330*/  LDCU UR20, c[0x0][0xb0c] ;  /* 0x00016180ff1477ac */ /* 0x000f220008000800 */
[----:B------:R-:W1:Y:S01]  /*2340*/  LDCU.64 UR10, c[0x0][0xb28] ;  /* 0x00016500ff0a77ac */ /* 0x000e620008000a00 */
[----:B------:R-:W-:Y:S02]  /*2350*/  UISETP.NE.AND UP3, UPT, UR40, 0x1, UPT ;  /* 0x000000012800788c */ /* 0x000fe4000bf65270 */
[----:B--2---:R-:W-:Y:S02]  /*2360*/  UIMAD.WIDE.U32 UR16, UR38, UR15, URZ ;  /* 0x0000000f261072a5 */ /* 0x004fe4000f8e00ff */
[----:B------:R-:W-:Y:S02]  /*2370*/  UIMAD.WIDE.U32 UR8, UR39, UR12, URZ ;  /* 0x0000000c270872a5 */ /* 0x000fe4000f8e00ff */
[----:B------:R-:W-:-:S02]  /*2380*/  UISETP.NE.AND UP0, UPT, UR14, 0x1, UPT ;  /* 0x000000010e00788c */ /* 0x000fc4000bf05270 */
[----:B------:R-:W-:Y:S01]  /*2390*/  UIMAD.WIDE.U32 UR22, UR27, UR15, URZ ;  /* 0x0000000f1b1672a5 */ /* 0x000fe2000f8e00ff */
[----:B------:R-:W-:Y:S02]  /*23a0*/  UMOV UR16, UR17 ;  /* 0x0000001100107c82 */ /* 0x000fe40008000000 */
[----:B------:R-:W-:Y:S01]  /*23b0*/  UMOV UR8, UR9 ;  /* 0x0000000900087c82 */ /* 0x000fe20008000000 */
[----:B---3--:R-:W-:Y:S02]  /*23c0*/  USHF.R.U32.HI UR16, URZ, UR26, UR16 ;  /* 0x0000001aff107299 */ /* 0x008fe40008011610 */
[----:B----4-:R-:W-:Y:S02]  /*23d0*/  UISETP.NE.AND UP2, UPT, UR20, 0x1, UPT ;  /* 0x000000011400788c */ /* 0x010fe4000bf45270 */
[----:B------:R-:W-:Y:S02]  /*23e0*/  USHF.R.U32.HI UR8, URZ, UR13, UR8 ;  /* 0x0000000dff087299 */ /* 0x000fe40008011608 */
[----:B------:R-:W-:-:S02]  /*23f0*/  USEL UR7, UR38, UR16, !UP0 ;  /* 0x0000001026077287 */ /* 0x000fc4000c000000 */
[----:B------:R-:W-:Y:S02]  /*2400*/  USEL UR8, UR39, UR8, !UP2 ;  /* 0x0000000827087287 */ /* 0x000fe4000d000000 */
[----:B-1----:R-:W-:Y:S01]  /*2410*/  UIMAD.WIDE.U32 UR16, UR7, UR10, URZ ;  /* 0x0000000a071072a5 */ /* 0x002fe2000f8e00ff */
[----:B------:R-:W-:Y:S01]  /*2420*/  UMOV UR4, UR23 ;  /* 0x0000001700047c82 */ /* 0x000fe20008000000 */
[----:B------:R-:W-:Y:S02]  /*2430*/  UIMAD.WIDE.U32 UR18, UR37, UR12, URZ ;  /* 0x0000000c251272a5 */ /* 0x000fe4000f8e00ff */
[----:B------:R-:W-:-:S03]  /*2440*/  UIMAD.WIDE.U32 UR22, UR8, UR10, URZ ;  /* 0x0000000a081672a5 */ /* 0x000fc6000f8e00ff */
[----:B------:R-:W-:Y:S01]  /*2450*/  UMOV UR16, UR17 ;  /* 0x0000001100107c82 */ /* 0x000fe20008000000 */
[----:B------:R-:W-:Y:S02]  /*2460*/  USHF.R.U32.HI UR4, URZ, UR26, UR4 ;  /* 0x0000001aff047299 */ /* 0x000fe40008011604 */
[----:B------:R-:W-:Y:S01]  /*2470*/  @UP3 USHF.R.U32.HI UR7, URZ, UR11, UR16 ;  /* 0x0000000bff073299 */ /* 0x000fe20008011610 */
[----:B------:R-:W-:Y:S01]  /*2480*/  UMOV UR18, UR19 ;  /* 0x0000001300127c82 */ /* 0x000fe20008000000 */
[----:B------:R-:W-:Y:S01]  /*2490*/  UMOV UR22, UR23 ;  /* 0x0000001700167c82 */ /* 0x000fe20008000000 */
[----:B------:R-:W-:Y:S02]  /*24a0*/  USHF.R.U32.HI UR13, URZ, UR13, UR18 ;  /* 0x0000000dff0d7299 */ /* 0x000fe40008011612 */
[----:B------:R-:W-:Y:S02]  /*24b0*/  USEL UR4, UR27, UR4, !UP0 ;  /* 0x000000041b047287 */ /* 0x000fe4000c000000 */
[----:B------:R-:W-:-:S02]  /*24c0*/  @UP3 USHF.R.U32.HI UR8, URZ, UR11, UR22 ;  /* 0x0000000bff083299 */ /* 0x000fc40008011616 */
[----:B------:R-:W-:Y:S02]  /*24d0*/  UIMAD UR9, UR40, UR7, URZ ;  /* 0x00000007280972a4 */ /* 0x000fe4000f8e02ff */
[----:B------:R-:W-:Y:S02]  /*24e0*/  USEL UR7, UR37, UR13, !UP2 ;  /* 0x0000000d25077287 */ /* 0x000fe4000d000000 */
[----:B------:R-:W-:Y:S02]  /*24f0*/  UIMAD UR12, UR40, UR8, URZ ;  /* 0x00000008280c72a4 */ /* 0x000fe4000f8e02ff */
[----:B------:R-:W-:Y:S02]  /*2500*/  UISETP.GE.AND UP0, UPT, UR4, UR9, UPT ;  /* 0x000000090400728c */ /* 0x000fe4000bf06270 */
[----:B------:R-:W-:Y:S02]  /*2510*/  UIMAD.WIDE.U32 UR16, UR4, UR10, URZ ;  /* 0x0000000a041072a5 */ /* 0x000fe4000f8e00ff */
[----:B------:R-:W-:-:S02]  /*2520*/  UISETP.GE.OR UP0, UPT, UR7, UR12, UP0 ;  /* 0x0000000c0700728c */ /* 0x000fc40008706670 */
        /* <DEDUP_REMOVED lines=19> */
.L_x_41:
[----:B------:R-:W2:Y:S02]  /*2660*/  LDCU UR4, c[0x0][0xb30] ;  /* 0x00016600ff0477ac */ /* 0x000ea40008000800 */
[----:B--2---:R-:W-:-:S09]  /*2670*/  UISETP.NE.AND UP0, UPT, UR4, 0x1, UPT ;  /* 0x000000010400788c */ /* 0x004fd2000bf05270 */
[----:B------:R-:W-:Y:S05]  /*2680*/  BRA.U UP0, `(.L_x_42) ;  /* 0x0000000100447547 */ /* 0x000fea000b800000 */
[----:B------:R-:W2:Y:S01]  /*2690*/  LDCU.128 UR12, c[0x0][0xb10] ;  /* 0x00016200ff0c77ac */ /* 0x000ea20008000c00 */
[----:B------:R-:W3:Y:S01]  /*26a0*/  LDCU UR16, c[0x0][0xb0c] ;  /* 0x00016180ff1077ac */ /* 0x000ee20008000800 */
[----:B------:R-:W4:Y:S01]  /*26b0*/  LDCU UR17, c[0x0][0xb20] ;  /* 0x00016400ff1177ac */ /* 0x000f220008000800 */
[----:B--2---:R-:W-:Y:S02]  /*26c0*/  UIMAD.WIDE.U32 UR10, UR37, UR12, URZ ;  /* 0x0000000c250a72a5 */ /* 0x004fe4000f8e00ff */
[----:B------:R-:W-:Y:S02]  /*26d0*/  UIMAD.WIDE.U32 UR8, UR27, UR15, URZ ;  /* 0x0000000f1b0872a5 */ /* 0x000fe4000f8e00ff */
[----:B---3--:R-:W-:Y:S02]  /*26e0*/  UISETP.NE.AND UP2, UPT, UR16, 0x1, UPT ;  /* 0x000000011000788c */ /* 0x008fe4000bf45270 */
[----:B------:R-:W-:Y:S01]  /*26f0*/  UISETP.NE.AND UP0, UPT, UR14, 0x1, UPT ;  /* 0x000000010e00788c */ /* 0x000fe2000bf05270 */
[----:B------:R-:W-:-:S02]  /*2700*/  UMOV UR7, UR11 ;  /* 0x0000000b00077c82 */ /* 0x000fc40008000000 */
[----:B------:R-:W-:Y:S01]  /*2710*/  UMOV UR4, UR9 ;  /* 0x0000000900047c82 */ /* 0x000fe20008000000 */
[----:B------:R-:W-:Y:S02]  /*2720*/  USHF.R.U32.HI UR7, URZ, UR13, UR7 ;  /* 0x0000000dff077299 */ /* 0x000fe40008011607 */
[----:B----4-:R-:W-:Y:S02]  /*2730*/  USHF.R.U32.HI UR4, URZ, UR17, UR4 ;  /* 0x00000011ff047299 */ /* 0x010fe40008011604 */
[----:B------:R-:W-:Y:S02]  /*2740*/  USEL UR7, UR37, UR7, !UP2 ;  /* 0x0000000725077287 */ /* 0x000fe4000d000000 */
[----:B------:R-:W-:-:S04]  /*2750*/  USEL UR4, UR27, UR4, !UP0 ;  /* 0x000000041b047287 */ /* 0x000fc8000c000000 */
[----:B------:R-:W-:Y:S02]  /*2760*/  UIADD3 UR8, UPT, UPT, UR7, -UR4, URZ ;  /* 0x8000000407087290 */ /* 0x000fe4000fffe0ff */
[----:B------:R-:W-:Y:S02]  /*2770*/  UIADD3 UR4, UPT, UPT, -UR7, UR4, URZ ;  /* 0x0000000407047290 */ /* 0x000fe4000fffe1ff */
[----:B------:R-:W-:Y:S02]  /*2780*/  UIMAD UR27, UR8, UR14, UR27 ;  /* 0x0000000e081b72a4 */ /* 0x000fe4000f8e021b */
[----:B------:R-:W-:-:S12]  /*2790*/  UIMAD UR37, UR4, UR16, UR37 ;  /* 0x00000010042572a4 */ /* 0x000fd8000f8e0225 */
.L_x_42:
[----:B------:R-:W-:Y:S01]  /*27a0*/  VIADD R11, R11, 0x1 ;  /* 0x000000010b0b7836 */ /* 0x000fe20000000000 */
[----:B------:R-:W-:Y:S01]  /*27b0*/  PLOP3.LUT P1, PT, PT, PT, PT, 0x80, 0x8 ;  /* 0x000000000008781c */ /* 0x000fe20003f2f070 */
[----:B------:R-:W-:Y:S02]  /*27c0*/  UIADD3 UR46, UPT, UPT, UR37, UR60, URZ ;  /* 0x0000003c252e7290 */ /* 0x000fe4000fffe0ff */
[----:B------:R-:W-:Y:S01]  /*27d0*/  UIADD3 UR45, UPT, UPT, UR27, UR57, URZ ;  /* 0x000000391b2d7290 */ /* 0x000fe2000fffe0ff */
[----:B------:R-:W-:-:S04]  /*27e0*/  ISETP.NE.AND P0, PT, R11, 0x2, PT ;  /* 0x000000020b00780c */ /* 0x000fc80003f05270 */
[----:B-1----:R-:W-:Y:S02]  /*27f0*/  SEL R0, RZ, 0x1, P0 ;  /* 0x00000001ff007807 */ /* 0x002fe40000000000 */
[----:B------:R-:W-:Y:S02]  /*2800*/  SEL R11, R11, RZ, P0 ;  /* 0x000000ff0b0b7207 */ /* 0x000fe40000000000 */
[----:B------:R-:W-:Y:S01]  /*2810*/  LOP3.LUT R10, R10, R0, RZ, 0x3c, !PT ;  /* 0x000000000a0a7212 */ /* 0x000fe200078e3cff */
[----:B------:R-:W-:Y:S06]  /*2820*/  BRA.U UP1, `(.L_x_43) ;  /* 0xfffffff101447547 */ /* 0x000fec000b83ffff */
[----:B------:R-:W-:Y:S01]  /*2830*/  UIADD3 UR7, UPT, UPT, UR6, 0x68, URZ ;  /* 0x0000006806077890 */ /* 0x000fe2000fffe0ff */
[----:B------:R-:W-:-:S03]  /*2840*/  SHF.L.U32 R2, R12, 0x1f, RZ ;  /* 0x0000001f0c027819 */ /* 0x000fc600000006ff */
[----:B------:R-:W-:-:S09]  /*2850*/  ULEA UR4, UR5, UR7, 0x3 ;  /* 0x0000000705047291 */ /* 0x000fd2000f8e18ff */
[----:B------:R-:W1:Y:S02]  /*2860*/  SYNCS.PHASECHK.TRANS64.TRYWAIT P0, [UR4], R2 ;  /* 0x00000002ff0075a7 */ /* 0x000e640008001104 */
[----:B-1----:R-:W-:Y:S05]  /*2870*/  @!P0 BRA `(.L_x_44) ;  /* 0x0000004400f48947 */ /* 0x002fea0003800000 */
.L_x_117:
[----:B------:R-:W-:-:S04]  /*2880*/  UIADD3 UR4, UPT, UPT, UR5, 0x1, URZ ;  /* 0x0000000105047890 */ /* 0x000fc8000fffe0ff */
[----:B------:R-:W-:-:S04]  /*2890*/  UISETP.NE.AND UP0, UPT, UR4, 0xd, UPT ;  /* 0x0000000d0400788c */ /* 0x000fc8000bf05270 */
[----:B------:R-:W-:Y:S02]  /*28a0*/  USEL UR6, URZ, 0x1, UP0 ;  /* 0x00000001ff067887 */ /* 0x000fe40008000000 */
[----:B------:R-:W-:-:S04]  /*28b0*/  USEL UR4, UR4, URZ, UP0 ;  /* 0x000000ff04047287 */ /* 0x000fc80008000000 */
[----:B------:R-:W-:Y:S01]  /*28c0*/  ULEA UR5, UR4, UR7, 0x3 ;  /* 0x0000000704057291 */ /* 0x000fe2000f8e18ff */
[----:B-1----:R-:W-:-:S04]  /*28d0*/  LOP3.LUT R2, R12, UR6, RZ, 0x3c, !PT ;  /* 0x000000060c027c12 */ /* 0x002fc8000f8e3cff */
[----:B------:R-:W-:-:S04]  /*28e0*/  SHF.L.U32 R3, R2, 0x1f, RZ ;  /* 0x0000001f02037819 */ /* 0x000fc800000006ff */
[----:B------:R-:W1:Y:S02]  /*28f0*/  SYNCS.PHASECHK.TRANS64.TRYWAIT P0, [UR5], R3 ;  /* 0x00000003ff0075a7 */ /* 0x000e640008001105 */
[----:B-1----:R-:W-:Y:S05]  /*2900*/  @!P0 BRA `(.L_x_45) ;  /* 0x0000004400e88947 */ /* 0x002fea0003800000 */
.L_x_119:
[----:B------:R-:W-:-:S04]  /*2910*/  UIADD3 UR4, UPT, UPT, UR4, 0x1, URZ ;  /* 0x0000000104047890 */ /* 0x000fc8000fffe0ff */
[----:B------:R-:W-:-:S04]  /*2920*/  UISETP.NE.AND UP0, UPT, UR4, 0xd, UPT ;  /* 0x0000000d0400788c */ /* 0x000fc8000bf05270 */
[----:B------:R-:W-:Y:S02]  /*2930*/  USEL UR6, URZ, 0x1, UP0 ;  /* 0x00000001ff067887 */ /* 0x000fe40008000000 */
[----:B------:R-:W-:-:S04]  /*2940*/  USEL UR4, UR4, URZ, UP0 ;  /* 0x000000ff04047287 */ /* 0x000fc80008000000 */
[----:B------:R-:W-:Y:S01]  /*2950*/  ULEA UR5, UR4, UR7, 0x3 ;  /* 0x0000000704057291 */ /* 0x000fe2000f8e18ff */
[----:B------:R-:W-:-:S04]  /*2960*/  LOP3.LUT R2, R2, UR6, RZ, 0x3c, !PT ;  /* 0x0000000602027c12 */ /* 0x000fc8000f8e3cff */
[----:B-1----:R-:W-:-:S04]  /*2970*/  SHF.L.U32 R3, R2, 0x1f, RZ ;  /* 0x0000001f02037819 */ /* 0x002fc800000006ff */
[----:B------:R-:W1:Y:S02]  /*2980*/  SYNCS.PHASECHK.TRANS64.TRYWAIT P0, [UR5], R3 ;  /* 0x00000003ff0075a7 */ /* 0x000e640008001105 */
[----:B-1----:R-:W-:Y:S05]  /*2990*/  @!P0 BRA `(.L_x_46) ;  /* 0x0000004400dc8947 */ /* 0x002fea0003800000 */
.L_x_121:
        /* <DEDUP_REMOVED lines=9> */
.L_x_123:
        /* <DEDUP_REMOVED lines=9> */
.L_x_125:
        /* <DEDUP_REMOVED lines=9> */
.L_x_127:
        /* <DEDUP_REMOVED lines=9> */
.L_x_129:
        /* <DEDUP_REMOVED lines=9> */
.L_x_131:
        /* <DEDUP_REMOVED lines=9> */
.L_x_133:
        /* <DEDUP_REMOVED lines=9> */
.L_x_135:
        /* <DEDUP_REMOVED lines=9> */
.L_x_137:
        /* <DEDUP_REMOVED lines=9> */
.L_x_139:
[----:B------:R-:W-:-:S04]  /*2eb0*/  UIADD3 UR4, UPT, UPT, UR4, 0x1, URZ ;  /* 0x0000000104047890 */ /* 0x000fc8000fffe0ff */
[----:B------:R-:W-:-:S04]  /*2ec0*/  UISETP.NE.AND UP0, UPT, UR4, 0xd, UPT ;  /* 0x0000000d0400788c */ /* 0x000fc8000bf05270 */
[----:B------:R-:W-:Y:S02]  /*2ed0*/  USEL UR5, URZ, 0x1, UP0 ;  /* 0x00000001ff057887 */ /* 0x000fe40008000000 */
[----:B------:R-:W-:-:S04]  /*2ee0*/  USEL UR4, UR4, URZ, UP0 ;  /* 0x000000ff04047287 */ /* 0x000fc80008000000 */
[----:B------:R-:W-:Y:S01]  /*2ef0*/  ULEA UR4, UR4, UR7, 0x3 ;  /* 0x0000000704047291 */ /* 0x000fe2000f8e18ff */
[----:B------:R-:W-:-:S04]  /*2f00*/  LOP3.LUT R2, R2, UR5, RZ, 0x3c, !PT ;  /* 0x0000000502027c12 */ /* 0x000fc8000f8e3cff */
[----:B------:R-:W-:Y:S01]  /*2f10*/  SHF.L.U32 R2, R2, 0x1f, RZ ;  /* 0x0000001f02027819 */ /* 0x000fe200000006ff */
[----:B-1----:R-:W-:-:S07]  /*2f20*/  IMAD.U32 R0, RZ, RZ, UR4 ;  /* 0x00000004ff007e24 */ /* 0x002fce000f8e00ff */
.L_x_56:
[----:B-1----:R1:W2:Y:S02]  /*2f30*/  SYNCS.PHASECHK.TRANS64.TRYWAIT P0, [R0+URZ], R2 ;  /* 0x00000002000075a7 */ /* 0x0022a400080011ff */
[----:B--2---:R-:W-:Y:S05]  /*2f40*/  @!P0 NANOSLEEP.SYNCS 0x989680 ;  /* 0x009896800000895d */ /* 0x004fea0003900000 */
[----:B------:R-:W2:Y:S02]  /*2f50*/  @!P0 SYNCS.PHASECHK.TRANS64 P0, [R0+URZ], R2 ;  /* 0x00000002000085a7 */ /* 0x000ea400080010ff */
[----:B--2---:R-:W-:Y:S05]  /*2f60*/  @P0 EXIT ;  /* 0x000000000000094d */ /* 0x004fea0003800000 */
[----:B------:R-:W-:Y:S05]  /*2f70*/  BRA `(.L_x_56) ;  /* 0xfffffffc00ec7947 */ /* 0x000fea000383ffff */
.L_x_23:
[----:B------:R-:W-:-:S04]  /*2f80*/  UISETP.NE.AND UP0, UPT, UR48, URZ, UPT ;  /* 0x000000ff3000728c */ /* 0x000fc8000bf05270 */
[----:B------:R-:W-:-:S09]  /*2f90*/  UISETP.NE.OR UP0, UPT, UR22, 0x1, UP0 ;  /* 0x000000011600788c */ /* 0x000fd20008705670 */
[----:B------:R-:W-:Y:S05]  /*2fa0*/  BRA.U UP0, `(.L_x_57) ;  /* 0x0000000500487547 */ /* 0x000fea000b800000 */
[----:B------:R-:W-:Y:S01]  /*2fb0*/  ISETP.GE.U32.AND P2, PT, R0, 0x4, PT ;  /* 0x000000040000780c */ /* 0x000fe20003f46070 */
[----:B------:R-:W-:Y:S01]  /*2fc0*/  IMAD.MOV.U32 R12, RZ, RZ, 0x1 ;  /* 0x00000001ff0c7424 */ /* 0x000fe200078e00ff */
[----:B------:R-:W-:Y:S02]  /*2fd0*/  CS2R R10, SRZ ;  /* 0x00000000000a7805 */ /* 0x000fe4000001ff00 */
[----:B------:R-:W-:Y:S01]  /*2fe0*/  CS2R R8, SRZ ;  /* 0x0000000000087805 */ /* 0x000fe2000001ff00 */
[----:B------:R-:W-:Y:S01]  /*2ff0*/  UMOV UR6, 0x400 ;  /* 0x0000040000067882 */ /* 0x000fe20000000000 */
[----:B------:R-:W-:Y:S01]  /*3000*/  UMOV UR5, URZ ;  /* 0x000000ff00057c82 */ /* 0x000fe20008000000 */
[----:B------:R-:W-:-:S12]  /*3010*/  ULEA UR6, UR48, UR6, 0x18 ;  /* 0x0000000630067291 */ /* 0x000fd8000f8ec0ff */
.L_x_61:
[----:B------:R-:W-:Y:S02]  /*3020*/  LEA R2, R8, UR6, 0x3 ;  /* 0x0000000608027c11 */ /* 0x000fe4000f8e18ff */
[----:B------:R-:W-:-:S03]  /*3030*/  SHF.L.U32 R4, R9, 0x1f, RZ ;  /* 0x0000001f09047819 */ /* 0x000fc600000006ff */
[----:B------:R-:W-:Y:S01]  /*3040*/  VIADD R5, R2, 0x160 ;  /* 0x0000016002057836 */ /* 0x000fe20000000000 */
[----:B------:R-:W1:Y:S02]  /*3050*/  SYNCS.PHASECHK.TRANS64.TRYWAIT P0, [R2+URZ+0x150], R4 ;  /* 0x00015004020075a7 */ /* 0x000e6400080011ff */
[----:B-1----:R-:W-:Y:S05]  /*3060*/  @!P0 BRA `(.L_x_58) ;  /* 0x0000004400188947 */ /* 0x002fea0003800000 */
.L_x_140:
[----:B------:R-:W-:Y:S01]  /*3070*/  ULEA UR4, UR5, UR6, 0x3 ;  /* 0x0000000605047291 */ /* 0x000fe2000f8e18ff */
[----:B-1----:R-:W-:Y:S01]  /*3080*/  PRMT R2, RZ, 0x654, R5 ;  /* 0x00000654ff027816 */ /* 0x002fe20000000005 */
[----:B------:R-:W-:Y:S01]  /*3090*/  @!P2 IMAD.MOV.U32 R4, RZ, RZ, 0x10 ;  /* 0x00000010ff04a424 */ /* 0x000fe200078e00ff */
[----:B------:R-:W-:Y:S01]  /*30a0*/  SHF.L.U32 R5, R12, 0x1f, RZ ;  /* 0x0000001f0c057819 */ /* 0x000fe200000006ff */
[----:B------:R-:W-:Y:S01]  /*30b0*/  UIADD3 UR7, UPT, UPT, UR4, 0xf0, URZ ;  /* 0x000000f004077890 */ /* 0x000fe2000fffe0ff */
[----:B------:R1:W-:Y:S05]  /*30c0*/  SYNCS.ARRIVE.TRANS64.RED.A1T0 RZ, [R2+URZ], RZ ;  /* 0x000000ff02ff79a7 */ /* 0x0003ea00081004ff */
[----:B------:R-:W-:Y:S01]  /*30d0*/  IMAD.U32 R6, RZ, RZ, UR7 ;  /* 0x00000007ff067e24 */ /* 0x000fe2000f8e00ff */
[----:B------:R-:W2:Y:S04]  /*30e0*/  SYNCS.PHASECHK.TRANS64.TRYWAIT P0, [UR4+0x100], R5 ;  /* 0x00010005ff0075a7 */ /* 0x000ea80008001104 */
[----:B------:R-:W-:Y:S01]  /*30f0*/  PRMT R6, R0, 0x654, R6 ;  /* 0x0000065400067816 */ /* 0x000fe20000000006 */
[----:B-12---:R-:W-:Y:S06]  /*3100*/  @!P0 BRA `(.L_x_59) ;  /* 0x0000004400048947 */ /* 0x006fec0003800000 */
.L_x_142:
[----:B------:R-:W-:Y:S01]  /*3110*/  ULEA UR8, UR5, UR6, 0x4 ;  /* 0x0000000605087291 */ /* 0x000fe2000f8e20ff */
[----:B------:R-:W-:Y:S01]  /*3120*/  SEL R3, R6, R3, !P2 ;  /* 0x0000000306037207 */ /* 0x000fe20005000000 */
[----:B------:R-:W-:Y:S01]  /*3130*/  UIADD3 UR9, UPT, UPT, UR4, 0xf0, URZ ;  /* 0x000000f004097890 */ /* 0x000fe2000fffe0ff */
[----:B-1----:R-:W-:Y:S01]  /*3140*/  LEA R2, R11, UR6, 0x3 ;  /* 0x000000060b027c11 */ /* 0x002fe2000f8e18ff */
[----:B------:R-:W-:Y:S01]  /*3150*/  UIADD3 UR8, UPT, UPT, UR8, 0x180, URZ ;  /* 0x0000018008087890 */ /* 0x000fe2000fffe0ff */
[----:B------:R1:W-:Y:S01]  /*3160*/  @!P2 SYNCS.ARRIVE.TRANS64.RED RZ, [R3+URZ], R4 ;  /* 0x0000000403ffa9a7 */ /* 0x0003e200080004ff */
[----:B------:R-:W-:Y:S01]  /*3170*/  UIADD3 UR4, UPT, UPT, UR5, 0x1, URZ ;  /* 0x0000000105047890 */ /* 0x000fe2000fffe0ff */
[----:B------:R-:W-:-:S03]  /*3180*/  VIADD R8, R8, 0x1 ;  /* 0x0000000108087836 */ /* 0x000fc60000000000 */
[----:B------:R-:W-:Y:S02]  /*3190*/  UISETP.NE.AND UP0, UPT, UR4, 0x2, UPT ;  /* 0x000000020400788c */ /* 0x000fe4000bf05270 */
[----:B------:R-:W-:Y:S01]  /*31a0*/  ISETP.NE.AND P0, PT, R8, 0x2, PT ;  /* 0x000000020800780c */ /* 0x000fe20003f05270 */
[----:B------:R-:W-:Y:S06]  /*31b0*/  UGETNEXTWORKID.BROADCAST [UR8], [UR9] ;  /* 0x00000000080073ca */ /* 0x000fec0008000100 */
[----:B------:R-:W-:Y:S02]  /*31c0*/  USEL UR7, URZ, 0x1, UP0 ;  /* 0x00000001ff077887 */ /* 0x000fe40008000000 */
[----:B------:R-:W-:-:S04]  /*31d0*/  USEL UR5, UR4, URZ, UP0 ;  /* 0x000000ff04057287 */ /* 0x000fc80008000000 */
[----:B------:R-:W-:Y:S02]  /*31e0*/  LOP3.LUT R12, R12, UR7, RZ, 0x3c, !PT ;  /* 0x000000070c0c7c12 */ /* 0x000fe4000f8e3cff */
[----:B-1----:R-:W-:-:S04]  /*31f0*/  SHF.L.U32 R4, R10, 0x1f, RZ ;  /* 0x0000001f0a047819 */ /* 0x002fc800000006ff */
[----:B------:R-:W1:Y:S02]  /*3200*/  SYNCS.PHASECHK.TRANS64.TRYWAIT P1, [R2+URZ+0xf0], R4 ;  /* 0x0000f004020075a7 */ /* 0x000e6400080211ff */
[----:B-1----:R-:W-:Y:S05]  /*3210*/  @!P1 BRA `(.L_x_60) ;  /* 0x0000004000d89947 */ /* 0x002fea0003800000 */
.L_x_143:
[C---:B-1----:R-:W-:Y:S01]  /*3220*/  LEA R4, R11.reuse, UR6, 0x4 ;  /* 0x000000060b047c11 */ /* 0x042fe2000f8e20ff */
[----:B------:R-:W-:Y:S01]  /*3230*/  VIADD R2, R2, 0x100 ;  /* 0x0000010002027836 */ /* 0x000fe20000000000 */
[----:B------:R-:W-:Y:S01]  /*3240*/  SEL R8, R8, RZ, P0 ;  /* 0x000000ff08087207 */ /* 0x000fe20000000000 */
[----:B------:R-:W-:-:S03]  /*3250*/  VIADD R11, R11, 0x1 ;  /* 0x000000010b0b7836 */ /* 0x000fc60000000000 */
[----:B------:R-:W1:Y:S01]  /*3260*/  LDS.128 R4, [R4+0x180] ;  /* 0x0001800004047984 */ /* 0x000e620000000c00 */
[----:B------:R-:W-:Y:S02]  /*3270*/  PRMT R2, RZ, 0x654, R2 ;  /* 0x00000654ff027816 */ /* 0x000fe40000000002 */
[C---:B------:R-:W-:Y:S01]  /*3280*/  ISETP.NE.AND P1, PT, R11.reuse, 0x2, PT ;  /* 0x000000020b00780c */ /* 0x040fe20003f25270 */
[----:B------:R-:W-:Y:S01]  /*3290*/  @!PT LDS RZ, [RZ] ;  /* 0x00000000fffff984 */ /* 0x000fe20000000800 */
[----:B------:R-:W-:Y:S01]  /*32a0*/  @!PT LDS RZ, [RZ] ;  /* 0x00000000fffff984 */ /* 0x000fe20000000800 */
[----:B------:R-:W-:Y:S01]  /*32b0*/  @!PT LDS RZ, [RZ] ;  /* 0x00000000fffff984 */ /* 0x000fe20000000800 */
[----:B------:R-:W-:Y:S01]  /*32c0*/  @!PT LDS RZ, [RZ] ;  /* 0x00000000fffff984 */ /* 0x000fe20000000800 */
[----:B------:R2:W-:Y:S06]  /*32d0*/  MEMBAR.ALL.CTA ;  /* 0x0000000000007992 */ /* 0x0005ec0000008000 */
[----:B--2---:R-:W2:Y:S01]  /*32e0*/  FENCE.VIEW.ASYNC.S ;  /* 0x00000000000073c6 */ /* 0x004ea20000000000 */
[----:B------:R-:W-:Y:S01]  /*32f0*/  SEL R11, R11, RZ, P1 ;  /* 0x000000ff0b0b7207 */ /* 0x000fe20000800000 */
[----:B--2---:R2:W-:Y:S01]  /*3300*/  SYNCS.ARRIVE.TRANS64.RED.A1T0 RZ, [R2+URZ], RZ ;  /* 0x000000ff02ff79a7 */ /* 0x0045e200081004ff */
[----:B-1----:R-:W-:-:S02]  /*3310*/  LOP3.LUT P3, RZ, R6, 0x1, RZ, 0xc0, !PT ;  /* 0x0000000106ff7812 */ /* 0x002fc4000786c0ff */
[----:B------:R-:W-:-:S04]  /*3320*/  SEL R4, RZ, 0x1, P1 ;  /* 0x00000001ff047807 */ /* 0x000fc80000800000 */
[----:B------:R-:W-:Y:S02]  /*3330*/  LOP3.LUT R10, R10, R4, RZ, 0x3c, !PT ;  /* 0x000000040a0a7212 */ /* 0x000fe400078e3cff */
[----:B--2---:R-:W-:-:S04]  /*3340*/  SEL R2, RZ, 0x1, P0 ;  /* 0x00000001ff027807 */ /* 0x004fc80000000000 */
[----:B------:R-:W-:Y:S01]  /*3350*/  LOP3.LUT R9, R9, R2, RZ, 0x3c, !PT ;  /* 0x0000000209097212 */ /* 0x000fe200078e3cff */
[----:B------:R-:W-:Y:S06]  /*3360*/  @P3 BRA `(.L_x_61) ;  /* 0xfffffffc002c3947 */ /* 0x000fec000383ffff */
[----:B------:R-:W-:Y:S01]  /*3370*/  ULEA UR4, UR5, UR6, 0x3 ;  /* 0x0000000605047291 */ /* 0x000fe2000f8e18ff */
[----:B------:R-:W-:-:S08]  /*3380*/  SHF.L.U32 R2, R12, 0x1f, RZ ;  /* 0x0000001f0c027819 */ /* 0x000fd000000006ff */
[----:B------:R-:W1:Y:S02]  /*3390*/  SYNCS.PHASECHK.TRANS64 P0, [UR4+0x100], R2 ;  /* 0x00010002ff0075a7 */ /* 0x000e640008001004 */
[----:B-1----:R-:W-:Y:S05]  /*33a0*/  @P0 BRA `(.L_x_62) ;  /* 0x0000000000080947 */ /* 0x002fea0003800000 */
[----:B------:R-:W1:Y:S02]  /*33b0*/  SYNCS.PHASECHK.TRANS64.TRYWAIT P0, [UR4+0x100], R2 ;  /* 0x00010002ff0075a7 */ /* 0x000e640008001104 */
[----:B-1----:R-:W-:Y:S05]  /*33c0*/  @!P0 BRA `(.L_x_63) ;  /* 0x0000004000808947 */ /* 0x002fea0003800000 */
.L_x_62:
[----:B------:R-:W-:-:S04]  /*33d0*/  UIADD3 UR7, UPT, UPT, UR5, 0x1, URZ ;  /* 0x0000000105077890 */ /* 0x000fc8000fffe0ff */
[----:B------:R-:W-:-:S04]  /*33e0*/  UISETP.NE.AND UP0, UPT, UR7, 0x2, UPT ;  /* 0x000000020700788c */ /* 0x000fc8000bf05270 */
[----:B------:R-:W-:Y:S02]  /*33f0*/  USEL UR8, URZ, 0x1, UP0 ;  /* 0x00000001ff087887 */ /* 0x000fe40008000000 */
[----:B------:R-:W-:-:S04]  /*3400*/  USEL UR7, UR7, URZ, UP0 ;  /* 0x000000ff07077287 */ /* 0x000fc80008000000 */
[----:B------:R-:W-:Y:S01]  /*3410*/  ULEA UR7, UR7, UR6, 0x3 ;  /* 0x0000000607077291 */ /* 0x000fe2000f8e18ff */
[----:B-1----:R-:W-:-:S04]  /*3420*/  LOP3.LUT R2, R12, UR8, RZ, 0x3c, !PT ;  /* 0x000000080c027c12 */ /* 0x002fc8000f8e3cff */
[----:B------:R-:W-:-:S04]  /*3430*/  SHF.L.U32 R0, R2, 0x1f, RZ ;  /* 0x0000001f02007819 */ /* 0x000fc800000006ff */
[----:B------:R-:W1:Y:S02]  /*3440*/  SYNCS.PHASECHK.TRANS64 P0, [UR7+0x100], R0 ;  /* 0x00010000ff0075a7 */ /* 0x000e640008001007 */
[----:B-1----:R-:W-:Y:S05]  /*3450*/  @P0 EXIT ;  /* 0x000000000000094d */ /* 0x002fea0003800000 */
[----:B------:R-:W-:Y:S02]  /*3460*/  SHF.L.U32 R2, R2, 0x1f, RZ ;  /* 0x0000001f02027819 */ /* 0x000fe400000006ff */
[----:B------:R-:W-:-:S07]  /*3470*/  MOV R0, UR7 ;  /* 0x0000000700007c02 */ /* 0x000fce0008000f00 */
.L_x_64:
[----:B-1----:R1:W2:Y:S02]  /*3480*/  SYNCS.PHASECHK.TRANS64.TRYWAIT P0, [R0+URZ+0x100], R2 ;  /* 0x00010002000075a7 */ /* 0x0022a400080011ff */
[----:B--2---:R-:W-:Y:S05]  /*3490*/  @!P0 NANOSLEEP.SYNCS 0x989680 ;  /* 0x009896800000895d */ /* 0x004fea0003900000 */
[----:B------:R-:W2:Y:S02]  /*34a0*/  @!P0 SYNCS.PHASECHK.TRANS64 P0, [R0+URZ+0x100], R2 ;  /* 0x00010002000085a7 */ /* 0x000ea400080010ff */
[----:B--2---:R-:W-:Y:S05]  /*34b0*/  @P0 EXIT ;  /* 0x000000000000094d */ /* 0x004fea0003800000 */
[----:B------:R-:W-:Y:S05]  /*34c0*/  BRA `(.L_x_64) ;  /* 0xfffffffc00ec7947 */ /* 0x000fea000383ffff */
.L_x_57:
[----:B------:R-:W-:Y:S05]  /*34d0*/  BRA.U UP4, `(.L_x_65) ;  /* 0x0000000d04d47547 */ /* 0x000fea000b800000 */
[----:B------:R-:W-:Y:S01]  /*34e0*/  UMOV UR4, 0x40 ;  /* 0x0000004000047882 */ /* 0x000fe20000000000 */
[----:B------:R-:W-:Y:S01]  /*34f0*/  NOP ;  /* 0x0000000000007918 */ /* 0x000fe20000000000 */
[----:B------:R-:W-:Y:S01]  /*3500*/  ULEA UR5, UR48, UR4, 0x18 ;  /* 0x0000000430057291 */ /* 0x000fe2000f8ec0ff */
[----:B------:R-:W-:Y:S02]  /*3510*/  UMOV UR6, 0x400 ;  /* 0x0000040000067882 */ /* 0x000fe40000000000 */
[----:B------:R-:W-:-:S06]  /*3520*/  ULEA UR6, UR48, UR6, 0x18 ;  /* 0x0000000630067291 */ /* 0x000fcc000f8ec0ff */
[----:B------:R-:W1:Y:S02]  /*3530*/  LDS.U8 R0, [UR5+0x1c] ;  /* 0x00001c05ff007984 */ /* 0x000e640008000000 */
[----:B-1----:R-:W-:-:S13]  /*3540*/  ISETP.NE.AND P0, PT, R0, RZ, PT ;  /* 0x000000ff0000720c */ /* 0x002fda0003f05270 */
[----:B------:R-:W-:Y:S05]  /*3550*/  @P0 BRA `(.L_x_66) ;  /* 0x0000000000580947 */ /* 0x000fea0003800000 */
[----:B------:R-:W-:-:S13]  /*3560*/  ELECT P0, URZ, PT ;  /* 0x0000000000ff782f */ /* 0x000fda0003800000 */
[----:B------:R-:W-:Y:S05]  /*3570*/  @!P0 BRA `(.L_x_67) ;  /* 0x0000000000608947 */ /* 0x000fea0003800000 */
[----:B------:R-:W-:Y:S01]  /*3580*/  UMOV UR4, 0x10 ;  /* 0x0000001000047882 */ /* 0x000fe20000000000 */
[----:B------:R-:W-:Y:S01]  /*3590*/  HFMA2 R0, -RZ, RZ, 0, 5.9604644775390625e-08 ;  /* 0x00000001ff007431 */ /* 0x000fe200000001ff */
[----:B------:R-:W-:-:S03]  /*35a0*/  MOV R3, 0xffff ;  /* 0x0000ffff00037802 */ /* 0x000fc60000000f00 */
[----:B------:R-:W-:Y:S04]  /*35b0*/  DEPBAR.LE SB1, 0x36 ;  /* 0x00009d800000791a */ /* 0x000fe80000000000 */
[----:B------:R-:W1:Y:S02]  /*35c0*/  UTCATOMSWS.FIND_AND_SET.ALIGN UP0, UR4, UR4 ;  /* 0x00000004000475e3 */ /* 0x000e640008000800 */
[----:B-1----:R-:W-:Y:S01]  /*35d0*/  MOV R4, UR4 ;  /* 0x0000000400047c02 */ /* 0x002fe20008000f00 */
[----:B------:R-:W-:Y:S06]  /*35e0*/  BRA.U UP0, `(.L_x_68) ;  /* 0x0000000100187547 */ /* 0x000fec000b800000 */
.L_x_69:
[----:B------:R-:W-:Y:S05]  /*35f0*/  NANOSLEEP 0x64 ;  /* 0x000000640000795d */ /* 0x000fea0003800000 */
[----:B------:R-:W-:-:S05]  /*3600*/  UMOV UR4, 0x10 ;  /* 0x0000001000047882 */ /* 0x000fca0000000000 */
[----:B------:R-:W-:Y:S04]  /*3610*/  DEPBAR.LE SB1, 0x36 ;  /* 0x00009d800000791a */ /* 0x000fe80000000000 */
[----:B------:R-:W1:Y:S02]  /*3620*/  UTCATOMSWS.FIND_AND_SET.ALIGN UP0, UR4, UR4 ;  /* 0x00000004000475e3 */ /* 0x000e640008000800 */
[----:B-1----:R-:W-:Y:S01]  /*3630*/  MOV R4, UR4 ;  /* 0x0000000400047c02 */ /* 0x002fe20008000f00 */
[----:B------:R-:W-:Y:S05]  /*3640*/  BRA.U !UP0, `(.L_x_69) ;  /* 0xfffffffd08e87547 */ /* 0x000fea000b83ffff */
.L_x_68:
[-C--:B------:R-:W-:Y:S02]  /*3650*/  SHF.L.U32 R3, R3, R4.reuse, RZ ;  /* 0x0000000403037219 */ /* 0x080fe400000006ff */
[----:B------:R-:W-:Y:S01]  /*3660*/  SHF.L.U32 R0, R0, R4, RZ ;  /* 0x0000000400007219 */ /* 0x000fe200000006ff */
[----:B------:R-:W-:Y:S02]  /*3670*/  IMAD.SHL.U32 R4, R4, 0x20, RZ ;  /* 0x0000002004047824 */ /* 0x000fe400078e00ff */
[----:B------:R1:W-:Y:S04]  /*3680*/  ATOMS.OR RZ, [UR5+0x14], R3 ;  /* 0x00001403ffff798c */ /* 0x0003e8000b000005 */
[----:B------:R1:W-:Y:S04]  /*3690*/  ATOMS.OR RZ, [UR5+0x18], R0 ;  /* 0x00001800ffff798c */ /* 0x0003e8000b000005 */
[----:B------:R1:W-:Y:S01]  /*36a0*/  STS [UR6+0x1a0], R4 ;  /* 0x0001a004ff007988 */ /* 0x0003e20008000806 */
[----:B------:R-:W-:Y:S05]  /*36b0*/  BRA `(.L_x_67) ;  /* 0x0000000000107947 */ /* 0x000fea0003800000 */
.L_x_66:
[----:B------:R-:W-:Y:S02]  /*36c0*/  MOV R0, 0xffffffff ;  /* 0xffffffff00007802 */ /* 0x000fe40000000f00 */
[----:B------:R-:W-:-:S03]  /*36d0*/  MOV R4, 0x3700 ;  /* 0x0000370000047802 */ /* 0x000fc60000000f00 */
[----:B------:R1:W-:Y:S04]  /*36e0*/  STS [UR6+0x1a0], R0 ;  /* 0x0001a000ff007988 */ /* 0x0003e80008000806 */
[----:B-1---5:R-:W-:Y:S05]  /*36f0*/  CALL.REL.NOINC `($__internal_1_$__cuda_sm10x_tcgen05_guardrail_trap_phase_invalid_during_alloc) ;  /* 0x0000004400007944 */ /* 0x022fea0003c00000 */
.L_x_67:
[----:B------:R-:W-:Y:S05]  /*3700*/  WARPSYNC.ALL ;  /* 0x0000000000007948 */ /* 0x000fea0003800000 */
[----:B------:R-:W2:Y:S01]  /*3710*/  S2UR UR4, SR_CgaCtaId ;  /* 0x00000000000479c3 */ /* 0x000ea20000008800 */
[----:B------:R-:W-:Y:S01]  /*3720*/  UMOV UR26, 0x400 ;  /* 0x00000400001a7882 */ /* 0x000fe20000000000 */
[----:B------:R-:W-:-:S06]  /*3730*/  NOP ;  /* 0x0000000000007918 */ /* 0x000fcc0000000000 */
[----:B------:R-:W-:Y:S06]  /*3740*/  BAR.ARV 0x6, 0xa0 ;  /* 0x0182800000007b1d */ /* 0x000fec0000002000 */
[----:B------:R-:W3:Y:S01]  /*3750*/  LDCU UR5, c[0x0][0x38c] ;  /* 0x00007180ff0577ac */ /* 0x000ee20008000800 */
[----:B------:R-:W-:Y:S01]  /*3760*/  LOP3.LUT R2, R2, 0xffff, RZ, 0xc0, !PT ;  /* 0x0000ffff02027812 */ /* 0x000fe200078ec0ff */
[----:B------:R-:W-:Y:S01]  /*3770*/  IMAD.MOV.U32 R11, RZ, RZ, 0x1 ;  /* 0x00000001ff0b7424 */ /* 0x000fe200078e00ff */
[----:B------:R-:W-:Y:S01]  /*3780*/  CS2R R8, SRZ ;  /* 0x0000000000087805 */ /* 0x000fe2000001ff00 */
[----:B------:R-:W4:Y:S01]  /*3790*/  LDCU UR7, c[0x0][0x38c] ;  /* 0x00007180ff0777ac */ /* 0x000f220008000800 */
[----:B------:R-:W-:Y:S01]  /*37a0*/  R2UR UR27, R2 ;  /* 0x00000000021b72ca */ /* 0x000fe200000e0000 */
[----:B------:R-:W-:Y:S01]  /*37b0*/  IMAD.MOV.U32 R10, RZ, RZ, RZ ;  /* 0x000000ffff0a7224 */ /* 0x000fe200078e00ff */
[----:B------:R-:W-:Y:S01]  /*37c0*/  UMOV UR30, URZ ;  /* 0x000000ff001e7c82 */ /* 0x000fe20008000000 */
[----:B------:R-:W-:Y:S01]  /*37d0*/  UMOV UR24, URZ ;  /* 0x000000ff00187c82 */ /* 0x000fe20008000000 */
[----:B--2---:R-:W-:Y:S01]  /*37e0*/  ULEA UR26, UR4, UR26, 0x18 ;  /* 0x0000001a041a7291 */ /* 0x004fe2000f8ec0ff */
[----:B------:R-:W-:Y:S01]  /*37f0*/  UMOV UR38, 0x0 ;  /* 0x0000000000267882 */ /* 0x000fe20000000000 */
[----:B------:R-:W-:-:S02]  /*3800*/  UMOV UR39, 0x41004a0 ;  /* 0x041004a000277882 */ /* 0x000fc40000000000 */
[----:B------:R-:W-:Y:S02]  /*3810*/  UIADD3 UR4, UPT, UPT, UR26, 0x2400, URZ ;  /* 0x000024001a047890 */ /* 0x000fe4000fffe0ff */
[----:B------:R-:W-:Y:S02]  /*3820*/  UIADD3 UR6, UPT, UPT, UR26, 0x1c400, URZ ;  /* 0x0001c4001a067890 */ /* 0x000fe4000fffe0ff */
[----:B---3--:R-:W-:Y:S01]  /*3830*/  UIADD3 UR5, UPT, UPT, UR5, 0x7f, URZ ;  /* 0x0000007f05057890 */ /* 0x008fe2000fffe0ff */
[----:B-1----:R-:W1:Y:S01]  /*3840*/  LDS R0, [UR26+0x1a0] ;  /* 0x0001a01aff007984 */ /* 0x002e620008000800 */
[----:B------:R-:W-:Y:S01]  /*3850*/  UMOV UR36, 0x0 ;  /* 0x0000000000247882 */ /* 0x000fe20000000000 */
[----:B------:R-:W-:Y:S01]  /*3860*/  UMOV UR37, 0x41004a0 ;  /* 0x041004a000257882 */ /* 0x000fe20000000000 */
[----:B------:R-:W-:Y:S02]  /*3870*/  USHF.R.S32.HI UR40, URZ, 0x1f, UR5 ;  /* 0x0000001fff287899 */ /* 0x000fe40008011405 */
[----:B----4-:R-:W-:-:S02]  /*3880*/  UISETP.GE.AND UP4, UPT, UR7, 0x1, UPT ;  /* 0x000000010700788c */ /* 0x010fc4000bf86270 */
[----:B------:R-:W-:Y:S02]  /*3890*/  ULEA.HI UR40, UR40, UR5, URZ, 0x7 ;  /* 0x0000000528287291 */ /* 0x000fe4000f8f38ff */
[----:B------:R-:W-:Y:S02]  /*38a0*/  USHF.R.U32.HI UR5, URZ, 0x4, UR4 ;  /* 0x00000004ff057899 */ /* 0x000fe40008011604 */
[----:B------:R-:W-:Y:S02]  /*38b0*/  USHF.R.S32.HI UR40, URZ, 0x7, UR40 ;  /* 0x00000007ff287899 */ /* 0x000fe40008011428 */
[----:B------:R-:W-:Y:S02]  /*38c0*/  USHF.R.U32.HI UR4, URZ, 0x4, UR6 ;  /* 0x00000004ff047899 */ /* 0x000fe40008011606 */
[----:B------:R-:W-:Y:S02]  /*38d0*/  UISETP.LT.AND UP0, UPT, UR40, 0x1, UPT ;  /* 0x000000012800788c */ /* 0x000fe4000bf01270 */
[----:B------:R-:W-:-:S02]  /*38e0*/  ULOP3.LUT UR5, UR5, 0x3fff, URZ, 0xc0, !UPT ;  /* 0x00003fff05057892 */ /* 0x000fc4000f8ec0ff */
[----:B------:R-:W-:Y:S02]  /*38f0*/  ULOP3.LUT UR4, UR4, 0x3fff, URZ, 0xc0, !UPT ;  /* 0x00003fff04047892 */ /* 0x000fe4000f8ec0ff */
[----:B------:R-:W-:Y:S02]  /*3900*/  USEL UR41, UR40, 0x1, !UP0 ;  /* 0x0000000128297887 */ /* 0x000fe4000c000000 */
[----:B------:R-:W-:Y:S02]  /*3910*/  ULOP3.LUT UR28, UR5, 0x10000, URZ, 0xfc, !UPT ;  /* 0x00010000051c7892 */ /* 0x000fe4000f8efcff */
[----:B------:R-:W-:Y:S02]  /*3920*/  ULOP3.LUT UR29, UR4, 0x10000, URZ, 0xfc, !UPT ;  /* 0x00010000041d7892 */ /* 0x000fe4000f8efcff */
[----:B------:R-:W-:Y:S01]  /*3930*/  UIADD3 UR41, UPT, UPT, -UR41, URZ, URZ ;  /* 0x000000ff29297290 */ /* 0x000fe2000fffe1ff */
[----:B------:R-:W-:Y:S01]  /*3940*/  UMOV UR34, 0x0 ;  /* 0x0000000000227882 */ /* 0x000fe20000000000 */
[----:B------:R-:W-:Y:S01]  /*3950*/  UMOV UR35, 0x41004a0 ;  /* 0x041004a000237882 */ /* 0x000fe20000000000 */
[----:B------:R-:W-:Y:S01]  /*3960*/  UMOV UR32, 0x0 ;  /* 0x0000000000207882 */ /* 0x000fe20000000000 */
[----:B------:R-:W-:Y:S01]  /*3970*/  UMOV UR33, 0x41004a0 ;  /* 0x041004a000217882 */ /* 0x000fe20000000000 */
[----:B-1----:R-:W-:-:S15]  /*3980*/  R2UR UR42, R0 ;  /* 0x00000000002a72ca */ /* 0x002fde00000e0000 */
.L_x_76:
[----:B------:R-:W-:Y:S02]  /*3990*/  LEA R0, R10, UR26, 0x3 ;  /* 0x0000001a0a007c11 */ /* 0x000fe4000f8e18ff */
[----:B------:R-:W-:Y:S02]  /*39a0*/  SHF.L.U32 R2, R9, 0x1f, RZ ;  /* 0x0000001f09027819 */ /* 0x000fe400000006ff */
[----:B------:R-:W-:Y:S01]  /*39b0*/  PLOP3.LUT P0, PT, PT, PT, UP4, 0x80, 0x8 ;  /* 0x000000000008781c */ /* 0x000fe20003f0f048 */
[----:B------:R-:W-:Y:S01]  /*39c0*/  VIADD R3, R0, 0x100 ;  /* 0x0000010000037836 */ /* 0x000fe20000000000 */
[----:B-1----:R-:W1:Y:S02]  /*39d0*/  SYNCS.PHASECHK.TRANS64.TRYWAIT P1, [R0+URZ+0xf0], R2 ;  /* 0x0000f002000075a7 */ /* 0x002e6400080211ff */
[----:B-1-3--:R-:W-:Y:S09]  /*39e0*/  @!P1 BRA `(.L_x_70) ;  /* 0x0000003c00109947 */ /* 0x00aff20003800000 */
.L_x_145:
[----:B------:R-:W-:Y:S01]  /*39f0*/  LEA R4, R10, UR26, 0x4 ;  /* 0x0000001a0a047c11 */ /* 0x000fe2000f8e20ff */
[----:B------:R-:W-:Y:S01]  /*3a00*/  @UP4 ULEA UR4, UR24, UR26, 0x3 ;  /* 0x0000001a18044291 */ /* 0x000fe2000f8e18ff */
[----:B------:R-:W-:Y:S01]  /*3a10*/  PLOP3.LUT P2, PT, PT, PT, PT, 0x80, 0x8 ;  /* 0x000000000008781c */ /* 0x000fe20003f4f070 */
[----:B------:R-:W-:Y:S01]  /*3a20*/  ULEA UR31, UR30, UR26, 0x3 ;  /* 0x0000001a1e1f7291 */ /* 0x000fe2000f8e18ff */
[----:B------:R-:W-:Y:S02]  /*3a30*/  PRMT R3, RZ, 0x654, R3 ;  /* 0x00000654ff037816 */ /* 0x000fe40000000003 */
[----:B------:R-:W2:Y:S01]  /*3a40*/  LDS.128 R4, [R4+0x180] ;  /* 0x0001800004047984 */ /* 0x000ea20000000c00 */
[----:B-1----:R-:W-:Y:S02]  /*3a50*/  @P0 SHF.L.U32 R2, R8, 0x1f, RZ ;  /* 0x0000001f08020819 */ /* 0x002fe400000006ff */
[----:B------:R-:W-:Y:S01]  /*3a60*/  SHF.L.U32 R0, R11, 0x1f, RZ ;  /* 0x0000001f0b007819 */ /* 0x000fe200000006ff */
[----:B------:R-:W-:Y:S01]  /*3a70*/  @!PT LDS RZ, [RZ] ;  /* 0x00000000fffff984 */ /* 0x000fe20000000800 */
[----:B------:R-:W-:Y:S01]  /*3a80*/  @!PT LDS RZ, [RZ] ;  /* 0x00000000fffff984 */ /* 0x000fe20000000800 */
[----:B------:R-:W-:Y:S01]  /*3a90*/  @!PT LDS RZ, [RZ] ;  /* 0x00000000fffff984 */ /* 0x000fe20000000800 */
[----:B------:R-:W-:Y:S01]  /*3aa0*/  @!PT LDS RZ, [RZ] ;  /* 0x00000000fffff984 */ /* 0x000fe20000000800 */
[----:B------:R1:W-:Y:S06]  /*3ab0*/  MEMBAR.ALL.CTA ;  /* 0x0000000000007992 */ /* 0x0003ec0000008000 */
[----:B-1----:R-:W1:Y:S02]  /*3ac0*/  FENCE.VIEW.ASYNC.S ;  /* 0x00000000000073c6 */ /* 0x002e640000000000 */
[----:B-1----:R1:W-:Y:S01]  /*3ad0*/  SYNCS.ARRIVE.TRANS64.RED.A1T0 RZ, [R3+URZ], RZ ;  /* 0x000000ff03ff79a7 */ /* 0x0023e200081004ff */
[----:B------:R1:W3:Y:S01]  /*3ae0*/  @P0 SYNCS.PHASECHK.TRANS64.TRYWAIT P2, [UR4], R2 ;  /* 0x00000002ff0005a7 */ /* 0x0002e20008041104 */
[----:B------:R-:W-:Y:S01]  /*3af0*/  ULEA.HI UR4, UR30, UR30, URZ, 0x1 ;  /* 0x0000001e1e047291 */ /* 0x000fe2000f8f08ff */
[----:B--2---:R-:W-:-:S03]  /*3b00*/  LOP3.LUT P1, RZ, R6, 0x1, RZ, 0xc0, !PT ;  /* 0x0000000106ff7812 */ /* 0x004fc6000782c0ff */
[----:B------:R-:W-:Y:S02]  /*3b10*/  USHF.L.U32 UR11, UR4, 0x5, URZ ;  /* 0x00000005040b7899 */ /* 0x000fe400080006ff */
[----:B------:R-:W-:Y:S02]  /*3b20*/  ULOP3.LUT UR4, UR4, 0xffe, URZ, 0xc0, !UPT ;  /* 0x00000ffe04047892 */ /* 0x000fe4000f8ec0ff */
[----:B------:R-:W-:Y:S02]  /*3b30*/  ULOP3.LUT UR11, UR11, 0xffffffc0, URZ, 0xc0, !UPT ;  /* 0xffffffc00b0b7892 */ /* 0x000fe4000f8ec0ff */
[----:B------:R-:W-:Y:S02]  /*3b40*/  UIADD3 UR4, UPT, UPT, -UR4, UR30, URZ ;  /* 0x0000001e04047290 */ /* 0x000fe4000fffe1ff */
[----:B------:R-:W-:Y:S01]  /*3b50*/  UIADD3 UR11, UPT, UPT, UR42, UR11, URZ ;  /* 0x0000000b2a0b7290 */ /* 0x000fe2000fffe0ff */
[----:B------:R-:W2:Y:S03]  /*3b60*/  SYNCS.PHASECHK.TRANS64.TRYWAIT P0, [UR31+0x130], R0 ;  /* 0x00013000ff0075a7 */ /* 0x000ea6000800111f */
[----:B------:R-:W-:Y:S01]  /*3b70*/  ULEA UR11, UR4, UR11, 0x14 ;  /* 0x0000000b040b7291 */ /* 0x000fe2000f8ea0ff */
[----:B-123--:R-:W-:Y:S11]  /*3b80*/  @!P0 BRA `(.L_x_71) ;  /* 0x0000003800bc8947 */ /* 0x00eff60003800000 */
.L_x_147:
[----:B------:R-:W-:Y:S01]  /*3b90*/  IADD3 R10, PT, PT, R10, 0x1, RZ ;  /* 0x000000010a0a7810 */ /* 0x000fe20007ffe0ff */
[----:B------:R-:W-:Y:S06]  /*3ba0*/  BRA.U !UP4, `(.L_x_72) ;  /* 0x000000010cc07547 */ /* 0x000fec000b800000 */
[----:B------:R-:W-:Y:S01]  /*3bb0*/  UPLOP3.LUT UP2, UPT, UPT, UPT, UPT, 0x40, 0x4 ;  /* 0x000000000004789c */ /* 0x000fe20003f4e870 */
[----:B------:R-:W-:Y:S01]  /*3bc0*/  UMOV UR23, UR41 ;  /* 0x0000002900177c82 */ /* 0x000fe20008000000 */
[----:B------:R-:W-:Y:S01]  /*3bd0*/  UMOV UR22, UR40 ;  /* 0x0000002800167c82 */ /* 0x000fe20008000000 */
[----:B------:R-:W-:-:S08]  /*3be0*/  UMOV UR10, UR24 ;  /* 0x00000018000a7c82 */ /* 0x000fd00008000000 */
.L_x_75:
[----:B------:R-:W-:Y:S02]  /*3bf0*/  UIADD3 UR23, UPT, UPT, UR23, 0x1, URZ ;  /* 0x0000000117177890 */ /* 0x000fe4000fffe0ff */
[----:B--2---:R-:W-:Y:S02]  /*3c00*/  ULEA UR5, UR10, UR26, 0x3 ;  /* 0x0000001a0a057291 */ /* 0x004fe4000f8e18ff */
[----:B------:R-:W-:Y:S01]  /*3c10*/  UISETP.NE.AND UP3, UPT, UR23, URZ, UPT ;  /* 0x000000ff1700728c */ /* 0x000fe2000bf65270 */
[----:B---3--:R-:W-:Y:S10]  /*3c20*/  @P2 BRA `(.L_x_73) ;  /* 0x00000000000c2947 */ /* 0x008ff40003800000 */
[----:B-1----:R-:W-:Y:S04]  /*3c30*/  SHF.L.U32 R2, R8, 0x1f, RZ ;  /* 0x0000001f08027819 */ /* 0x002fe800000006ff */
[----:B------:R-:W1:Y:S02]  /*3c40*/  SYNCS.PHASECHK.TRANS64.TRYWAIT P0, [UR5], R2 ;  /* 0x00000002ff0075a7 */ /* 0x000e640008001105 */
[----:B-1----:R-:W-:Y:S05]  /*3c50*/  @!P0 BRA `(.L_x_74) ;  /* 0x0000003800a08947 */ /* 0x002fea0003800000 */
.L_x_73:
[----:B------:R-:W-:Y:S01]  /*3c60*/  UISETP.NE.AND UP0, UPT, UR22, 0x1, UPT ;  /* 0x000000011600788c */ /* 0x000fe2000bf05270 */
[----:B------:R-:W-:Y:S01]  /*3c70*/  PLOP3.LUT P2, PT, PT, PT, PT, 0x80, 0x8 ;  /* 0x000000000008781c */ /* 0x000fe20003f4f070 */
[----:B------:R-:W-:Y:S02]  /*3c80*/  UIADD3 UR4, UPT, UPT, UR10, 0x1, URZ ;  /* 0x000000010a047890 */ /* 0x000fe4000fffe0ff */
[----:B------:R-:W-:Y:S02]  /*3c90*/  UIADD3 UR25, UPT, UPT, UR5, 0x68, URZ ;  /* 0x0000006805197890 */ /* 0x000fe4000fffe0ff */
[----:B------:R-:W-:Y:S01]  /*3ca0*/  UISETP.NE.AND UP1, UPT, UR4, 0xd, UPT ;  /* 0x0000000d0400788c */ /* 0x000fe2000bf25270 */
[----:B------:R-:W-:Y:S01]  /*3cb0*/  PLOP3.LUT P0, PT, PT, PT, UP0, 0x80, 0x8 ;  /* 0x000000000008781c */ /* 0x000fe20003f0f008 */
[----:B------:R-:W-:Y:S02]  /*3cc0*/  UIADD3 UR22, UPT, UPT, UR22, -0x1, URZ ;  /* 0xffffffff16167890 */ /* 0x000fe4000fffe0ff */
[----:B------:R-:W-:Y:S02]  /*3cd0*/  USEL UR6, URZ, 0x1, UP1 ;  /* 0x00000001ff067887 */ /* 0x000fe40008800000 */
[----:B------:R-:W-:Y:S01]  /*3ce0*/  USEL UR24, UR4, URZ, UP1 ;  /* 0x000000ff04187287 */ /* 0x000fe20008800000 */
[----:B------:R-:W-:Y:S01]  /*3cf0*/  UMOV UR7, 0x40004040 ;  /* 0x4000404000077882 */ /* 0x000fe20000000000 */
[----:B------:R-:W-:Y:S02]  /*3d00*/  UMOV UR5, 0x40004040 ;  /* 0x4000404000057882 */ /* 0x000fe40000000000 */
[----:B------:R-:W-:Y:S01]  /*3d10*/  @UP0 ULEA UR4, UR24, UR26, 0x3 ;  /* 0x0000001a18040291 */ /* 0x000fe2000f8e18ff */
[----:B------:R-:W-:Y:S01]  /*3d20*/  LOP3.LUT R8, R8, UR6, RZ, 0x3c, !PT ;  /* 0x0000000608087c12 */ /* 0x000fe2000f8e3cff */
[----:B------:R-:W-:Y:S01]  /*3d30*/  ULEA UR6, UR10, UR29, 0x9 ;  /* 0x0000001d0a067291 */ /* 0x000fe2000f8e48ff */
[----:B------:R-:W-:Y:S02]  /*3d40*/  UMOV UR21, 0x40004040 ;  /* 0x4000404000157882 */ /* 0x000fe40000000000 */
[----:B-1----:R-:W-:Y:S01]  /*3d50*/  @P0 SHF.L.U32 R0, R8, 0x1f, RZ ;  /* 0x0000001f08000819 */ /* 0x002fe200000006ff */
[----:B------:R-:W-:Y:S02]  /*3d60*/  UIADD3 UR20, UPT, UPT, UR6, 0x2, URZ ;  /* 0x0000000206147890 */ /* 0x000fe4000fffe0ff */
[----:B------:R-:W-:Y:S01]  /*3d70*/  UIADD3 UR16, UPT, UPT, UR6, 0x4, URZ ;  /* 0x0000000406107890 */ /* 0x000fe2000fffe0ff */
[----:B------:R2:W3:Y:S01]  /*3d80*/  @P0 SYNCS.PHASECHK.TRANS64.TRYWAIT P2, [UR4], R0 ;  /* 0x00000000ff0005a7 */ /* 0x0004e20008041104 */
[----:B------:R-:W-:Y:S02]  /*3d90*/  ULEA UR4, UR10, UR28, 0x9 ;  /* 0x0000001c0a047291 */ /* 0x000fe4000f8e48ff */
[----:B------:R-:W-:Y:S02]  /*3da0*/  UIADD3 UR12, UPT, UPT, UR6, 0x6, URZ ;  /* 0x00000006060c7890 */ /* 0x000fe4000fffe0ff */
[----:B------:R-:W-:Y:S02]  /*3db0*/  UIADD3 UR18, UPT, UPT, UR4, 0x2, URZ ;  /* 0x0000000204127890 */ /* 0x000fe4000fffe0ff */
[----:B------:R-:W-:Y:S02]  /*3dc0*/  UIADD3 UR14, UPT, UPT, UR4, 0x4, URZ ;  /* 0x00000004040e7890 */ /* 0x000fe4000fffe0ff */
[----:B------:R-:W-:Y:S01]  /*3dd0*/  UIADD3 UR8, UPT, UPT, UR4, 0x6, URZ ;  /* 0x0000000604087890 */ /* 0x000fe2000fffe0ff */
[----:B------:R2:W-:Y:S01]  /*3de0*/  UTCIMMA gdesc[UR4], gdesc[UR6], tmem[UR11], tmem[UR38], idesc[UR39], UP2 ;  /* 0x00ff2606040075ea */ /* 0x0005e2000900010b */
[----:B------:R-:W-:Y:S01]  /*3df0*/  UPLOP3.LUT UP2, UPT, UPT, UPT, UPT, 0x80, 0x8 ;  /* 0x000000000008789c */ /* 0x000fe20003f4f070 */
[----:B------:R-:W-:Y:S01]  /*3e00*/  UMOV UR19, 0x40004040 ;  /* 0x4000404000137882 */ /* 0x000fe20000000000 */
[----:B------:R-:W-:Y:S01]  /*3e10*/  UMOV UR17, 0x40004040 ;  /* 0x4000404000117882 */ /* 0x000fe20000000000 */
[----:B------:R2:W-:Y:S01]  /*3e20*/  UTCIMMA gdesc[UR18], gdesc[UR20], tmem[UR11], tmem[UR36], idesc[UR37], UPT ;  /* 0x00ff2414120075ea */ /* 0x0005e2000b80010b */
[----:B------:R-:W-:Y:S01]  /*3e30*/  UMOV UR15, 0x40004040 ;  /* 0x40004040000f7882 */ /* 0x000fe20000000000 */
[----:B------:R-:W-:Y:S01]  /*3e40*/  UMOV UR13, 0x40004040 ;  /* 0x40004040000d7882 */ /* 0x000fe20000000000 */
[----:B------:R-:W-:Y:S01]  /*3e50*/  UMOV UR9, 0x40004040 ;  /* 0x4000404000097882 */ /* 0x000fe20000000000 */
[----:B------:R2:W-:Y:S01]  /*3e60*/  UTCIMMA gdesc[UR14], gdesc[UR16], tmem[UR11], tmem[UR34], idesc[UR35], UPT ;  /* 0x00ff22100e0075ea */ /* 0x0005e2000b80010b */
[----:B------:R2:W-:Y:S01]  /*3e70*/  UTCIMMA gdesc[UR8], gdesc[UR12], tmem[UR11], tmem[UR32], idesc[UR33], UPT ;  /* 0x00ff200c080075ea */ /* 0x0005e2000b80010b */
[----:B------:R2:W-:Y:S01]  /*3e80*/  UTCBAR.MULTICAST [UR25], URZ, UR27 ;  /* 0x000000ff190073e9 */ /* 0x0005e2000800081b */
[----:B------:R-:W-:Y:S01]  /*3e90*/  UMOV UR10, UR24 ;  /* 0x00000018000a7c82 */ /* 0x000fe20008000000 */
[----:B------:R-:W-:Y:S05]  /*3ea0*/  BRA.U UP3, `(.L_x_75) ;  /* 0xfffffffd03507547 */ /* 0x000fea000b83ffff */
.L_x_72:
[----:B--2---:R-:W-:Y:S01]  /*3eb0*/  UIADD3 UR4, UPT, UPT, UR30, 0x1, URZ ;  /* 0x000000011e047890 */ /* 0x004fe2000fffe0ff */
[C---:B------:R-:W-:Y:S01]  /*3ec0*/  ISETP.NE.AND P0, PT, R10.reuse, 0x2, PT ;  /* 0x000000020a00780c */ /* 0x040fe20003f05270 */
[----:B------:R-:W-:Y:S02]  /*3ed0*/  UIADD3 UR5, UPT, UPT, UR31, 0x110, URZ ;  /* 0x000001101f057890 */ /* 0x000fe4000fffe0ff */
[----:B------:R-:W-:Y:S01]  /*3ee0*/  UISETP.NE.AND UP0, UPT, UR4, 0x4, UPT ;  /* 0x000000040400788c */ /* 0x000fe2000bf05270 */
[----:B-1----:R-:W-:Y:S02]  /*3ef0*/  SEL R0, RZ, 0x1, P0 ;  /* 0x00000001ff007807 */ /* 0x002fe40000000000 */
[----:B------:R-:W-:Y:S01]  /*3f00*/  SEL R10, R10, RZ, P0 ;  /* 0x000000ff0a0a7207 */ /* 0x000fe20000000000 */
[----:B------:R-:W-:Y:S01]  /*3f10*/  USEL UR6, URZ, 0x1, UP0 ;  /* 0x00000001ff067887 */ /* 0x000fe20008000000 */
[----:B------:R-:W-:Y:S01]  /*3f20*/  LOP3.LUT R9, R9, R0, RZ, 0x3c, !PT ;  /* 0x0000000009097212 */ /* 0x000fe200078e3cff */
[----:B------:R-:W-:Y:S01]  /*3f30*/  USEL UR30, UR4, URZ, UP0 ;  /* 0x000000ff041e7287 */ /* 0x000fe20008000000 */
[----:B------:R1:W-:Y:S03]  /*3f40*/  UTCBAR [UR5], URZ ;  /* 0x000000ff050073e9 */ /* 0x0003e600080000ff */
[----:B------:R-:W-:Y:S01]  /*3f50*/  LOP3.LUT R11, R11, UR6, RZ, 0x3c, !PT ;  /* 0x000000060b0b7c12 */ /* 0x000fe2000f8e3cff */
[----:B------:R-:W-:Y:S07]  /*3f60*/  @P1 BRA `(.L_x_76) ;  /* 0xfffffff800881947 */ /* 0x000fee000383ffff */
[----:B------:R-:W2:Y:S01]  /*3f70*/  S2UR UR8, SR_CgaCtaId ;  /* 0x00000000000879c3 */ /* 0x000ea20000008800 */
[----:B------:R-:W-:Y:S01]  /*3f80*/  ELECT P0, URZ, PT ;  /* 0x0000000000ff782f */ /* 0x000fe20003800000 */
[----:B------:R-:W-:Y:S01]  /*3f90*/  IMAD.MOV.U32 R0, RZ, RZ, 0x1 ;  /* 0x00000001ff007424 */ /* 0x000fe200078e00ff */
[----:B------:R-:W-:Y:S01]  /*3fa0*/  UIADD3 UR26, UPT, UPT, UR26, 0x130, URZ ;  /* 0x000001301a1a7890 */ /* 0x000fe2000fffe0ff */
[----:B------:R-:W-:Y:S01]  /*3fb0*/  SHF.L.U32 R2, R11, 0x1f, RZ ;  /* 0x0000001f0b027819 */ /* 0x000fe200000006ff */
[----:B------:R-:W-:-:S03]  /*3fc0*/  UMOV UR4, 0x40 ;  /* 0x0000004000047882 */ /* 0x000fc60000000000 */
[----:B------:R-:W-:Y:S01]  /*3fd0*/  UVIRTCOUNT.DEALLOC.SMPOOL 0x80 ;  /* 0x000000800000784c */ /* 0x000fe20000000000 */
[----:B--2---:R-:W-:Y:S02]  /*3fe0*/  ULEA UR8, UR8, UR4, 0x18 ;  /* 0x0000000408087291 */ /* 0x004fe4000f8ec0ff */
[----:B------:R-:W-:-:S07]  /*3ff0*/  ULEA UR4, UR30, UR26, 0x3 ;  /* 0x0000001a1e047291 */ /* 0x000fce000f8e18ff */
[----:B------:R2:W-:Y:S02]  /*4000*/  @P0 STS.U8 [UR8+0x1c], R0 ;  /* 0x00001c00ff000988 */ /* 0x0005e40008000008 */
[----:B------:R-:W4:Y:S02]  /*4010*/  SYNCS.PHASECHK.TRANS64.TRYWAIT P0, [UR4], R2 ;  /* 0x00000002ff0075a7 */ /* 0x000f240008001104 */
[----:B--2-4-:R-:W-:Y:S05]  /*4020*/  @!P0 BRA `(.L_x_77) ;  /* 0x0000003400c48947 */ /* 0x014fea0003800000 */
.L_x_150:
[----:B------:R-:W-:-:S04]  /*4030*/  UIADD3 UR4, UPT, UPT, UR30, 0x1, URZ ;  /* 0x000000011e047890 */ /* 0x000fc8000fffe0ff */
[----:B------:R-:W-:-:S04]  /*4040*/  UISETP.NE.AND UP0, UPT, UR4, 0x4, UPT ;  /* 0x000000040400788c */ /* 0x000fc8000bf05270 */
[----:B------:R-:W-:Y:S02]  /*4050*/  USEL UR6, URZ, 0x1, UP0 ;  /* 0x00000001ff067887 */ /* 0x000fe40008000000 */
[----:B------:R-:W-:-:S04]  /*4060*/  USEL UR4, UR4, URZ, UP0 ;  /* 0x000000ff04047287 */ /* 0x000fc80008000000 */
[----:B-1----:R-:W-:Y:S01]  /*4070*/  ULEA UR5, UR4, UR26, 0x3 ;  /* 0x0000001a04057291 */ /* 0x002fe2000f8e18ff */
[----:B--2---:R-:W-:-:S04]  /*4080*/  LOP3.LUT R2, R11, UR6, RZ, 0x3c, !PT ;  /* 0x000000060b027c12 */ /* 0x004fc8000f8e3cff */
[----:B------:R-:W-:-:S04]  /*4090*/  SHF.L.U32 R3, R2, 0x1f, RZ ;  /* 0x0000001f02037819 */ /* 0x000fc800000006ff */
[----:B------:R-:W1:Y:S02]  /*40a0*/  SYNCS.PHASECHK.TRANS64.TRYWAIT P0, [UR5], R3 ;  /* 0x00000003ff0075a7 */ /* 0x000e640008001105 */
[----:B-1----:R-:W-:Y:S05]  /*40b0*/  @!P0 BRA `(.L_x_78) ;  /* 0x0000003400b88947 */ /* 0x002fea0003800000 */
.L_x_152:
        /* <DEDUP_REMOVED lines=9> */
.L_x_154:
[----:B------:R-:W-:-:S04]  /*4150*/  UIADD3 UR4, UPT, UPT, UR4, 0x1, URZ ;  /* 0x0000000104047890 */ /* 0x000fc8000fffe0ff */
[----:B------:R-:W-:-:S04]  /*4160*/  UISETP.NE.AND UP0, UPT, UR4, 0x4, UPT ;  /* 0x000000040400788c */ /* 0x000fc8000bf05270 */
[----:B------:R-:W-:Y:S02]  /*4170*/  USEL UR5, URZ, 0x1, UP0 ;  /* 0x00000001ff057887 */ /* 0x000fe40008000000 */
[----:B------:R-:W-:-:S04]  /*4180*/  USEL UR4, UR4, URZ, UP0 ;  /* 0x000000ff04047287 */ /* 0x000fc80008000000 */
[----:B------:R-:W-:Y:S01]  /*4190*/  ULEA UR4, UR4, UR26, 0x3 ;  /* 0x0000001a04047291 */ /* 0x000fe2000f8e18ff */
[----:B------:R-:W-:-:S04]  /*41a0*/  LOP3.LUT R2, R2, UR5, RZ, 0x3c, !PT ;  /* 0x0000000502027c12 */ /* 0x000fc8000f8e3cff */
[----:B------:R-:W-:-:S04]  /*41b0*/  SHF.L.U32 R2, R2, 0x1f, RZ ;  /* 0x0000001f02027819 */ /* 0x000fc800000006ff */
[----:B------:R-:W2:Y:S02]  /*41c0*/  SYNCS.PHASECHK.TRANS64.TRYWAIT P0, [UR4], R2 ;  /* 0x00000002ff0075a7 */ /* 0x000ea40008001104 */
[----:B--2---:R-:W-:Y:S05]  /*41d0*/  @!P0 BRA `(.L_x_80) ;  /* 0x0000003400a08947 */ /* 0x004fea0003800000 */
.L_x_156:
[----:B------:R-:W-:Y:S01]  /*41e0*/  NOP ;  /* 0x0000000000007918 */ /* 0x000fe20000000000 */
[----:B-1----:R-:W1:Y:S01]  /*41f0*/  LDS R0, [UR8+0x14] ;  /* 0x00001408ff007984 */ /* 0x002e620008000800 */
[----:B------:R-:W-:Y:S01]  /*4200*/  ULOP3.LUT UR4, UR42, 0xffff, URZ, 0xc0, !UPT ;  /* 0x0000ffff2a047892 */ /* 0x000fe2000f8ec0ff */
[----:B------:R-:W-:Y:S01]  /*4210*/  UMOV UR5, 0xffff ;  /* 0x0000ffff00057882 */ /* 0x000fe20000000000 */
[----:B------:R-:W-:Y:S02]  /*4220*/  UMOV UR6, 0x1 ;  /* 0x0000000100067882 */ /* 0x000fe40000000000 */
[----:B------:R-:W-:-:S04]  /*4230*/  USHF.R.U32.HI UR4, URZ, 0x5, UR4 ;  /* 0x00000005ff047899 */ /* 0x000fc80008011604 */
[----:B------:R-:W-:Y:S02]  /*4240*/  USHF.L.U32 UR5, UR5, UR4, URZ ;  /* 0x0000000405057299 */ /* 0x000fe400080006ff */
[----:B------:R-:W-:-:S04]  /*4250*/  USHF.L.U32 UR4, UR6, UR4, URZ ;  /* 0x0000000406047299 */ /* 0x000fc800080006ff */
[----:B-1----:R-:W-:-:S04]  /*4260*/  LOP3.LUT R0, R0, UR5, RZ, 0xc0, !PT ;  /* 0x0000000500007c12 */ /* 0x002fc8000f8ec0ff */
[----:B------:R-:W-:-:S13]  /*4270*/  ISETP.NE.AND P0, PT, R0, UR5, PT ;  /* 0x0000000500007c0c */ /* 0x000fda000bf05270 */
[----:B------:R-:W-:Y:S05]  /*4280*/  @P0 BRA `(.L_x_81) ;  /* 0x0000000000580947 */ /* 0x000fea0003800000 */
[----:B------:R-:W1:Y:S02]  /*4290*/  LDS R0, [UR8+0x18] ;  /* 0x00001808ff007984 */ /* 0x000e640008000800 */
[----:B-1----:R-:W-:-:S04]  /*42a0*/  LOP3.LUT R0, R0, UR4, RZ, 0xc0, !PT ;  /* 0x0000000400007c12 */ /* 0x002fc8000f8ec0ff */
[----:B------:R-:W-:-:S13]  /*42b0*/  ISETP.NE.AND P0, PT, R0, UR4, PT ;  /* 0x0000000400007c0c */ /* 0x000fda000bf05270 */
[----:B------:R-:W-:Y:S05]  /*42c0*/  @P0 BRA `(.L_x_82) ;  /* 0x00000000003c0947 */ /* 0x000fea0003800000 */
[----:B------:R-:W1:Y:S01]  /*42d0*/  S2R R2, SR_LANEID ;  /* 0x0000000000027919 */ /* 0x000e620000000000 */
[----:B------:R-:W-:-:S06]  /*42e0*/  ULOP3.LUT UR5, URZ, UR5, URZ, 0x33, !UPT ;  /* 0x00000005ff057292 */ /* 0x000fcc000f8e33ff */
[----:B------:R-:W-:-:S04]  /*42f0*/  IMAD.U32 R0, RZ, RZ, UR5 ;  /* 0x00000005ff007e24 */ /* 0x000fc8000f8e00ff */
[----:B------:R2:W4:Y:S02]  /*4300*/  REDUX UR7, R0 ;  /* 0x00000000000773c4 */ /* 0x0005240000000000 */
[----:B------:R1:W-:Y:S01]  /*4310*/  UTCATOMSWS.AND URZ, UR5 ;  /* 0x0000000500ff79e3 */ /* 0x0003e20008000000 */
[----:B--2---:R-:W-:Y:S01]  /*4320*/  LOP3.LUT R0, RZ, UR4, RZ, 0x33, !PT ;  /* 0x00000004ff007c12 */ /* 0x004fe2000f8e33ff */
[----:B------:R-:W-:Y:S02]  /*4330*/  VOTEU.ANY UR4, UPT, PT ;  /* 0x0000000000047886 */ /* 0x000fe400038e0100 */
[----:B------:R-:W-:Y:S02]  /*4340*/  UFLO.U32 UR4, UR4 ;  /* 0x00000004000472bd */ /* 0x000fe400080e0000 */
[----:B------:R-:W2:Y:S04]  /*4350*/  REDUX UR6, R0 ;  /* 0x00000000000673c4 */ /* 0x000ea80000000000 */
[----:B-1----:R-:W-:-:S02]  /*4360*/  ISETP.EQ.U32.AND P0, PT, R2, UR4, PT ;  /* 0x0000000402007c0c */ /* 0x002fc4000bf02070 */
[----:B----4-:R-:W-:-:S11]  /*4370*/  MOV R2, UR7 ;  /* 0x0000000700027c02 */ /* 0x010fd60008000f00 */
[----:B------:R1:W-:Y:S01]  /*4380*/  @P0 ATOMS.AND RZ, [UR8+0x14], R2 ;  /* 0x00001402ffff098c */ /* 0x0003e2000a800008 */
[----:B--2---:R-:W-:-:S05]  /*4390*/  IMAD.U32 R0, RZ, RZ, UR6 ;  /* 0x00000006ff007e24 */ /* 0x004fca000f8e00ff */
[----:B------:R1:W-:Y:S01]  /*43a0*/  @P0 ATOMS.AND RZ, [UR8+0x18], R0 ;  /* 0x00001800ffff098c */ /* 0x0003e2000a800008 */
[----:B------:R-:W-:Y:S05]  /*43b0*/  BRA `(.L_x_83) ;  /* 0x0000000000147947 */ /* 0x000fea0003800000 */
.L_x_82:
[----:B------:R-:W-:Y:S02]  /*43c0*/  MOV R2, 0x43e0 ;  /* 0x000043e000027802 */ /* 0x000fe40000000f00 */
[----:B---3-5:R-:W-:Y:S05]  /*43d0*/  CALL.REL.NOINC `($__internal_0_$__cuda_sm10x_tcgen05_guardrail_trap_col_being_dealloced_not_returned_by_alloc) ;  /* 0x0000003400bc7944 */ /* 0x028fea0003c00000 */
[----:B------:R-:W-:Y:S05]  /*43e0*/  BRA `(.L_x_83) ;  /* 0x0000000000087947 */ /* 0x000fea0003800000 */
.L_x_81:
[----:B------:R-:W-:Y:S02]  /*43f0*/  MOV R2, 0x4410 ;  /* 0x0000441000027802 */ /* 0x000fe40000000f00 */
[----:B---3-5:R-:W-:Y:S05]  /*4400*/  CALL.REL.NOINC `($__internal_2_$__cuda_sm10x_tcgen05_guardrail_trap_unallocated_columns_being_dealloced) ;  /* 0x0000003400c87944 */ /* 0x028fea0003c00000 */
.L_x_83:
[----:B------:R-:W-:Y:S01]  /*4410*/  NOP ;  /* 0x0000000000007918 */ /* 0x000fe20000000000 */
[----:B------:R-:W-:Y:S05]  /*4420*/  EXIT ;  /* 0x000000000000794d */ /* 0x000fea0003800000 */
.L_x_65:
[----:B------:R-:W-:-:S09]  /*4430*/  UISETP.NE.OR UP0, UPT, UR22, 0x3, !UP3 ;  /* 0x000000031600788c */ /* 0x000fd2000df05670 */
[----:B------:R-:W-:Y:S05]  /*4440*/  BRA.U UP0, `(.L_x_84) ;  /* 0x0000000d00087547 */ /* 0x000fea000b800000 */
[----:B------:R-:W1:Y:S01]  /*4450*/  LDCU UR26, c[0x0][0x370] ;  /* 0x00006e00ff1a77ac */ /* 0x000e620008000800 */
[----:B------:R-:W2:Y:S01]  /*4460*/  LDC.64 R16, c[0x0][0x348] ;  /* 0x0000d200ff107b82 */ /* 0x000ea20000000a00 */
[----:B------:R-:W-:Y:S02]  /*4470*/  HFMA2 R13, -RZ, RZ, 0, 0 ;  /* 0x00000000ff0d7431 */ /* 0x000fe400000001ff */
[----:B------:R-:W-:Y:S01]  /*4480*/  IMAD.MOV.U32 R15, RZ, RZ, 0x1 ;  /* 0x00000001ff0f7424 */ /* 0x000fe200078e00ff */
[----:B------:R-:W1:Y:S01]  /*4490*/  LDCU.128 UR28, c[0x0][0xb10] ;  /* 0x00016200ff1c77ac */ /* 0x000e620008000c00 */
[----:B------:R-:W-:Y:S01]  /*44a0*/  IMAD.MOV.U32 R14, RZ, RZ, RZ ;  /* 0x000000ffff0e7224 */ /* 0x000fe200078e00ff */
[----:B------:R-:W-:Y:S01]  /*44b0*/  MOV R12, 0x1000 ;  /* 0x00001000000c7802 */ /* 0x000fe20000000f00 */
[----:B------:R-:W3:Y:S01]  /*44c0*/  LDCU UR25, c[0x0][0x374] ;  /* 0x00006e80ff1977ac */ /* 0x000ee20008000800 */
[----:B------:R-:W4:Y:S01]  /*44d0*/  LDC.64 R2, c[0x0][0x888] ;  /* 0x00022200ff027b82 */ /* 0x000f220000000a00 */
[----:B------:R-:W3:Y:S01]  /*44e0*/  LDCU UR16, c[0x0][0xb0c] ;  /* 0x00016180ff1077ac */ /* 0x000ee20008000800 */
[----:B------:R-:W2:Y:S06]  /*44f0*/  LDCU UR35, c[0x0][0xb20] ;  /* 0x00016400ff2377ac */ /* 0x000eac0008000800 */
[----:B------:R-:W4:Y:S01]  /*4500*/  LDC.64 R4, c[0x0][0x890] ;  /* 0x00022400ff047b82 */ /* 0x000f220000000a00 */
[----:B------:R-:W2:Y:S01]  /*4510*/  LDCU UR4, c[0x0][0xb30] ;  /* 0x00016600ff0477ac */ /* 0x000ea20008000800 */
[----:B------:R-:W-:Y:S01]  /*4520*/  UMOV UR17, 0x400 ;  /* 0x0000040000117882 */ /* 0x000fe20000000000 */
[----:B-1----:R-:W-:-:S02]  /*4530*/  UIMAD.WIDE.U32 UR32, UR26, UR28, URZ ;  /* 0x0000001c1a2072a5 */ /* 0x002fc4000f8e00ff */
[----:B---3--:R-:W-:Y:S02]  /*4540*/  UIMAD.WIDE.U32 UR6, UR25, UR31, URZ ;  /* 0x0000001f190672a5 */ /* 0x008fe4000f8e00ff */
[----:B------:R-:W-:Y:S02]  /*4550*/  ULEA UR17, UR48, UR17, 0x18 ;  /* 0x0000001130117291 */ /* 0x000fe4000f8ec0ff */
[----:B------:R-:W-:Y:S02]  /*4560*/  UPLOP3.LUT UP3, UPT, UPT, UPT, UPT, 0x40, 0x4 ;  /* 0x000000000004789c */ /* 0x000fe40003f6e870 */
[----:B------:R-:W-:Y:S01]  /*4570*/  UIADD3 UR5, UPT, UPT, UR17, 0xd0, URZ ;  /* 0x000000d011057890 */ /* 0x000fe2000fffe0ff */
[----:B------:R-:W-:Y:S01]  /*4580*/  UMOV UR32, UR33 ;  /* 0x0000002100207c82 */ /* 0x000fe20008000000 */
[----:B------:R-:W-:Y:S01]  /*4590*/  UMOV UR27, UR7 ;  /* 0x00000007001b7c82 */ /* 0x000fe20008000000 */
[----:B------:R-:W-:Y:S02]  /*45a0*/  UISETP.GE.AND UP0, UPT, UR40, 0x1, UPT ;  /* 0x000000012800788c */ /* 0x000fe4000bf06270 */
[----:B------:R-:W-:Y:S01]  /*45b0*/  UISETP.NE.AND UP4, UPT, UR40, 0x1, UPT ;  /* 0x000000012800788c */ /* 0x000fe2000bf85270 */
[----:B------:R-:W1:Y:S01]  /*45c0*/  LDCU.64 UR14, c[0x0][0xb28] ;  /* 0x00016500ff0e77ac */ /* 0x000e620008000a00 */
[----:B------:R-:W-:-:S02]  /*45d0*/  UISETP.NE.AND UP6, UPT, UR16, 0x1, UPT ;  /* 0x000000011000788c */ /* 0x000fc4000bfc5270 */
[----:B------:R-:W-:Y:S02]  /*45e0*/  UISETP.NE.AND UP5, UPT, UR30, 0x1, UPT ;  /* 0x000000011e00788c */ /* 0x000fe4000bfa5270 */
[----:B------:R-:W-:Y:S02]  /*45f0*/  UPRMT UR48, UR48, 0x654, UR5 ;  /* 0x0000065430307896 */ /* 0x000fe40008000005 */
[----:B------:R-:W-:Y:S02]  /*4600*/  USHF.R.U32.HI UR32, URZ, UR29, UR32 ;  /* 0x0000001dff207299 */ /* 0x000fe40008011620 */
[----:B--2---:R-:W-:Y:S02]  /*4610*/  USHF.R.U32.HI UR27, URZ, UR35, UR27 ;  /* 0x00000023ff1b7299 */ /* 0x004fe4000801161b */
[----:B------:R-:W-:-:S11]  /*4620*/  UISETP.NE.AND UP2, UPT, UR4, 0x1, UPT ;  /* 0x000000010400788c */ /* 0x000fd6000bf45270 */
.L_x_92:
[C---:B------:R-:W-:Y:S02]  /*4630*/  LEA R7, R14.reuse, UR17, 0x3 ;  /* 0x000000110e077c11 */ /* 0x040fe4000f8e18ff */
[----:B------:R-:W-:Y:S02]  /*4640*/  SHF.L.U32 R0, R13, 0x1f, RZ ;  /* 0x0000001f0d007819 */ /* 0x000fe400000006ff */
[----:B------:R-:W-:Y:S02]  /*4650*/  LEA R8, R14, UR17, 0x4 ;  /* 0x000000110e087c11 */ /* 0x000fe4000f8e20ff */
[----:B--2---:R-:W2:Y:S02]  /*4660*/  SYNCS.PHASECHK.TRANS64.TRYWAIT P0, [R7+URZ+0xf0], R0 ;  /* 0x0000f000070075a7 */ /* 0x004ea400080011ff */
[----:B--2---:R-:W-:Y:S05]  /*4670*/  @!P0 BRA `(.L_x_85) ;  /* 0x0000003000908947 */ /* 0x004fea0003800000 */
.L_x_157:
[----:B------:R-:W3:Y:S01]  /*4680*/  LDS.128 R8, [R8+0x180] ;  /* 0x0001800008087984 */ /* 0x000ee20000000c00 */
[----:B------:R-:W-:Y:S01]  /*4690*/  UISETP.GE.AND UP0, UPT, UR40, 0x1, UPT ;  /* 0x000000012800788c */ /* 0x000fe2000bf06270 */
[----:B------:R-:W-:Y:S01]  /*46a0*/  @!PT LDS RZ, [RZ] ;  /* 0x00000000fffff984 */ /* 0x000fe20000000800 */
[----:B------:R-:W-:Y:S01]  /*46b0*/  @!PT LDS RZ, [RZ] ;  /* 0x00000000fffff984 */ /* 0x000fe20000000800 */
[----:B------:R-:W-:Y:S01]  /*46c0*/  @!PT LDS RZ, [RZ] ;  /* 0x00000000fffff984 */ /* 0x000fe20000000800 */
[----:B------:R-:W-:Y:S01]  /*46d0*/  @!PT LDS RZ, [RZ] ;  /* 0x00000000fffff984 */ /* 0x000fe20000000800 */
[----:B------:R1:W-:Y:S06]  /*46e0*/  MEMBAR.ALL.CTA ;  /* 0x0000000000007992 */ /* 0x0003ec0000008000 */
[----:B-1----:R-:W1:Y:S01]  /*46f0*/  FENCE.VIEW.ASYNC.S ;  /* 0x00000000000073c6 */ /* 0x002e620000000000 */
[----:B---3--:R-:W-:Y:S11]  /*4700*/  LOP3.LUT P0, RZ, R10, 0x1, RZ, 0xc0, !PT ;  /* 0x000000010aff7812 */ /* 0x008ff6000780c0ff */
[----:B------:R-:W-:Y:S02]  /*4710*/  @!UPT UIADD3 URZ, UPT, UPT, URZ, URZ, URZ ;  /* 0x000000fffffff290 */ /* 0x000fe4000fffe0ff */
[----:B-1----:R-:W-:Y:S01]  /*4720*/  VOTEU.ANY UP1, P0 ;  /* 0x0000000000ff7886 */ /* 0x002fe20000020100 */
[----:B------:R-:W-:Y:S11]  /*4730*/  PLOP3.LUT P0, PT, PT, PT, UP1, 0x80, 0x8 ;  /* 0x000000000008781c */ /* 0x000ff60003f0f018 */
[----:B------:R-:W-:Y:S02]  /*4740*/  @!UPT UIADD3 URZ, UPT, UPT, URZ, URZ, URZ ;  /* 0x000000fffffff290 */ /* 0x000fe4000fffe0ff */
[----:B--2---:R-:W-:Y:S02]  /*4750*/  @P0 SHF.R.U32.HI R0, RZ, 0x10, R9 ;  /* 0x00000010ff000819 */ /* 0x004fe40000011609 */
[----:B------:R-:W-:Y:S02]  /*4760*/  @P0 MOV R6, R8 ;  /* 0x0000000800060202 */ /* 0x000fe40000000f00 */
[----:B------:R-:W-:Y:S01]  /*4770*/  @P0 R2UR UR4, R0 ;  /* 0x00000000000402ca */ /* 0x000fe200000e0000 */
[----:B------:R-:W-:Y:S01]  /*4780*/  VIADD R0, R7, 0x100 ;  /* 0x0000010007007836 */ /* 0x000fe20000000000 */
[----:B------:R-:W-:Y:S02]  /*4790*/  @P0 LOP3.LUT R8, R9, 0xffff, RZ, 0xc0, !PT ;  /* 0x0000ffff09080812 */ /* 0x000fe400078ec0ff */
[----:B------:R-:W-:Y:S02]  /*47a0*/  @P0 R2UR UR6, R6 ;  /* 0x00000000060602ca */ /* 0x000fe400000e0000 */
[----:B------:R-:W-:Y:S02]  /*47b0*/  PRMT R0, RZ, 0x654, R0 ;  /* 0x00000654ff007816 */ /* 0x000fe40000000000 */
[----:B------:R-:W-:Y:S02]  /*47c0*/  @P0 R2UR UR5, R8 ;  /* 0x00000000080502ca */ /* 0x000fe400000e0000 */
[----:B------:R1:W-:Y:S03]  /*47d0*/  SYNCS.ARRIVE.TRANS64.RED.A1T0 RZ, [R0+URZ], RZ ;  /* 0x000000ff00ff79a7 */ /* 0x0003e600081004ff */
[----:B------:R-:W-:Y:S04]  /*47e0*/  @UP1 UMOV UR24, UR4 ;  /* 0x0000000400181c82 */ /* 0x000fe80008000000 */
[----:B------:R-:W-:Y:S04]  /*47f0*/  @UP1 UMOV UR13, UR6 ;  /* 0x00000006000d1c82 */ /* 0x000fe80008000000 */
[----:B------:R-:W-:Y:S01]  /*4800*/  @UP1 UMOV UR7, UR5 ;  /* 0x0000000500071c82 */ /* 0x000fe20008000000 */
[----:B------:R-:W-:Y:S05]  /*4810*/  BRA.U !UP0, `(.L_x_86) ;  /* 0x0000000108a47547 */ /* 0x000fea000b800000 */
[----:B------:R-:W-:Y:S02]  /*4820*/  UIMAD.WIDE.U32 UR10, UR7, UR31, URZ ;  /* 0x0000001f070a72a5 */ /* 0x000fe4000f8e00ff */
[----:B------:R-:W-:Y:S02]  /*4830*/  UIMAD.WIDE.U32 UR18, UR13, UR28, URZ ;  /* 0x0000001c0d1272a5 */ /* 0x000fe4000f8e00ff */
[----:B------:R-:W-:Y:S02]  /*4840*/  USEL UR4, UR25, UR27, !UP5 ;  /* 0x0000001b19047287 */ /* 0x000fe4000e800000 */
[----:B------:R-:W-:Y:S02]  /*4850*/  USEL UR8, UR26, UR32, !UP6 ;  /* 0x000000201a087287 */ /* 0x000fe4000f000000 */
[----:B------:R-:W-:Y:S02]  /*4860*/  UIMAD.WIDE.U32 UR20, UR4, UR14, URZ ;  /* 0x0000000e041472a5 */ /* 0x000fe4000f8e00ff */
[----:B------:R-:W-:Y:S01]  /*4870*/  UIMAD.WIDE.U32 UR22, UR8, UR14, URZ ;  /* 0x0000000e081672a5 */ /* 0x000fe2000f8e00ff */
[----:B------:R-:W-:Y:S02]  /*4880*/  UMOV UR5, UR11 ;  /* 0x0000000b00057c82 */ /* 0x000fe40008000000 */
[----:B------:R-:W-:Y:S03]  /*4890*/  USHF.R.U32.HI UR6, URZ, UR35, UR5 ;  /* 0x00000023ff067299 */ /* 0x000fe60008011605 */
[----:B------:R-:W-:Y:S01]  /*48a0*/  UMOV UR5, UR19 ;  /* 0x0000001300057c82 */ /* 0x000fe20008000000 */
[----:B------:R-:W-:Y:S02]  /*48b0*/  USEL UR6, UR7, UR6, !UP5 ;  /* 0x0000000607067287 */ /* 0x000fe4000e800000 */
[----:B------:R-:W-:Y:S02]  /*48c0*/  USHF.R.U32.HI UR9, URZ, UR29, UR5 ;  /* 0x0000001dff097299 */ /* 0x000fe40008011605 */
[----:B------:R-:W-:Y:S01]  /*48d0*/  UIMAD.WIDE.U32 UR10, UR6, UR14, URZ ;  /* 0x0000000e060a72a5 */ /* 0x000fe2000f8e00ff */
[----:B------:R-:W-:Y:S02]  /*48e0*/  UMOV UR5, UR21 ;  /* 0x0000001500057c82 */ /* 0x000fe40008000000 */
[----:B------:R-:W-:Y:S03]  /*48f0*/  @UP4 USHF.R.U32.HI UR4, URZ, UR15, UR5 ;  /* 0x0000000fff044299 */ /* 0x000fe60008011605 */
[----:B------:R-:W-:Y:S01]  /*4900*/  UMOV UR5, UR23 ;  /* 0x0000001700057c82 */ /* 0x000fe20008000000 */
[----:B------:R-:W-:Y:S02]  /*4910*/  UIMAD UR4, UR40, UR4, URZ ;  /* 0x00000004280472a4 */ /* 0x000fe4000f8e02ff */
[----:B------:R-:W-:Y:S02]  /*4920*/  @UP4 USHF.R.U32.HI UR8, URZ, UR15, UR5 ;  /* 0x0000000fff084299 */ /* 0x000fe40008011605 */
[----:B------:R-:W-:Y:S02]  /*4930*/  USEL UR5, UR13, UR9, !UP6 ;  /* 0x000000090d057287 */ /* 0x000fe4000f000000 */
[----:B------:R-:W-:Y:S02]  /*4940*/  UIMAD UR9, UR40, UR8, URZ ;  /* 0x00000008280972a4 */ /* 0x000fe4000f8e02ff */
[----:B------:R-:W-:Y:S03]  /*4950*/  UISETP.GE.AND UP0, UPT, UR6, UR4, UPT ;  /* 0x000000040600728c */ /* 0x000fe6000bf06270 */
[----:B------:R-:W-:Y:S01]  /*4960*/  UMOV UR4, UR11 ;  /* 0x0000000b00047c82 */ /* 0x000fe20008000000 */
[----:B------:R-:W-:Y:S02]  /*4970*/  UISETP.GE.OR UP0, UPT, UR5, UR9, UP0 ;  /* 0x000000090500728c */ /* 0x000fe40008706670 */
[----:B------:R-:W-:Y:S02]  /*4980*/  USHF.R.U32.HI UR4, URZ, UR15, UR4 ;  /* 0x0000000fff047299 */ /* 0x000fe40008011604 */
[----:B------:R-:W-:Y:S02]  /*4990*/  UIMAD.WIDE.U32 UR10, UR5, UR14, URZ ;  /* 0x0000000e050a72a5 */ /* 0x000fe4000f8e00ff */
[----:B------:R-:W-:Y:S04]  /*49a0*/  USEL UR12, UR6, UR4, !UP4 ;  /* 0x00000004060c7287 */ /* 0x000fe8000e000000 */
[----:B------:R-:W-:Y:S01]  /*49b0*/  UIADD3 UR9, UPT, UPT, -UR12, URZ, URZ ;  /* 0x000000ff0c097290 */ /* 0x000fe2000fffe1ff */
[----:B------:R-:W-:Y:S02]  /*49c0*/  @!UP0 UMOV UR4, UR11 ;  /* 0x0000000b00048c82 */ /* 0x000fe40008000000 */
[----:B------:R-:W-:Y:S02]  /*49d0*/  @!UP0 USHF.R.U32.HI UR4, URZ, UR15, UR4 ;  /* 0x0000000fff048299 */ /* 0x000fe40008011604 */
[----:B------:R-:W-:Y:S02]  /*49e0*/  UIMAD UR9, UR40, UR9, UR6 ;  /* 0x00000009280972a4 */ /* 0x000fe4000f8e0206 */
[----:B------:R-:W-:Y:S04]  /*49f0*/  @!UP0 USEL UR4, UR5, UR4, !UP4 ;  /* 0x0000000405048287 */ /* 0x000fe8000e000000 */
[----:B------:R-:W-:Y:S02]  /*4a00*/  @!UP0 UIMAD UR9, UR8, UR9, UR4 ;  /* 0x00000009080982a4 */ /* 0x000fe4000f8e0204 */
[----:B------:R-:W-:Y:S02]  /*4a10*/  @!UP0 UIADD3 UR10, UPT, UPT, UR12, -UR4, URZ ;  /* 0x800000040c0a8290 */ /* 0x000fe4000fffe0ff */
[----:B------:R-:W-:Y:S02]  /*4a20*/  UIADD3 UR4, UPT, UPT, -UR5, URZ, URZ ;  /* 0x000000ff05047290 */ /* 0x000fe4000fffe1ff */
[----:B------:R-:W-:Y:S02]  /*4a30*/  UIADD3 UR8, UPT, UPT, -UR6, URZ, URZ ;  /* 0x000000ff06087290 */ /* 0x000fe4000fffe1ff */
[----:B------:R-:W-:Y:S02]  /*4a40*/  @!UP0 UIMAD UR6, UR10, UR40, UR5 ;  /* 0x000000280a0682a4 */ /* 0x000fe4000f8e0205 */
[----:B------:R-:W-:Y:S02]  /*4a50*/  UIMAD UR13, UR16, UR4, UR13 ;  /* 0x00000004100d72a4 */ /* 0x000fe4000f8e020d */
[----:B------:R-:W-:Y:S01]  /*4a60*/  UIMAD UR7, UR30, UR8, UR7 ;  /* 0x000000081e0772a4 */ /* 0x000fe2000f8e0207 */
[----:B------:R-:W-:Y:S02]  /*4a70*/  @!UP0 UMOV UR5, UR9 ;  /* 0x0000000900058c82 */ /* 0x000fe40008000000 */
[----:B------:R-:W-:Y:S02]  /*4a80*/  UIMAD UR13, UR5, UR16, UR13 ;  /* 0x00000010050d72a4 */ /* 0x000fe4000f8e020d */
[----:B------:R-:W-:Y:S11]  /*4a90*/  UIMAD UR7, UR6, UR30, UR7 ;  /* 0x0000001e060772a4 */ /* 0x000ff6000f8e0207 */
[----:B------:R-:W-:Y:S01]  /*4aa0*/  @!UPT UIADD3 URZ, UPT, UPT, URZ, URZ, URZ ;  /* 0x000000fffffff290 */ /* 0x000fe2000fffe0ff */
.L_x_86:
[----:B------:R-:W2:Y:S01]  /*4ab0*/  @!UP2 LDCU.128 UR20, c[0x0][0xb10] ;  /* 0x00016200ff14a7ac */ /* 0x000ea20008000c00 */
[C---:B----4-:R-:W-:Y:S02]  /*4ac0*/  ISETP.NE.U32.AND P1, PT, R4.reuse, RZ, PT ;  /* 0x000000ff0400720c */ /* 0x050fe40003f25070 */
[----:B------:R-:W-:Y:S02]  /*4ad0*/  ISETP.NE.U32.AND P0, PT, R4, RZ, PT ;  /* 0x000000ff0400720c */ /* 0x000fe40003f05070 */
[C---:B------:R-:W-:Y:S02]  /*4ae0*/  ISETP.NE.AND.EX P1, PT, R5.reuse, RZ, PT, P1 ;  /* 0x000000ff0500720c */ /* 0x040fe40003f25310 */
[----:B------:R-:W-:Y:S01]  /*4af0*/  ISETP.NE.AND.EX P0, PT, R5, RZ, PT, P0 ;  /* 0x000000ff0500720c */ /* 0x000fe20003f05300 */
[----:B------:R-:W3:Y:S01]  /*4b00*/  @!UP2 LDCU UR5, c[0x0][0xb0c] ;  /* 0x00016180ff05a7ac */ /* 0x000ee20008000800 */
[----:B------:R-:W-:Y:S01]  /*4b10*/  SHF.L.U32 R6, R15, 0x1f, RZ ;  /* 0x0000001f0f067819 */ /* 0x000fe200000006ff */
[----:B--2---:R-:W-:Y:S07]  /*4b20*/  UIMAD.WIDE.U32 UR8, UR13, UR20, URZ ;  /* 0x000000140d0872a5 */ /* 0x004fee000f8e00ff */
[----:B------:R-:W-:Y:S01]  /*4b30*/  @!UP2 UMOV UR4, UR9 ;  /* 0x000000090004ac82 */ /* 0x000fe20008000000 */
[----:B---3--:R-:W-:Y:S02]  /*4b40*/  @!UP2 UISETP.NE.AND UP0, UPT, UR5, 0x1, UPT ;  /* 0x000000010500a88c */ /* 0x008fe4000bf05270 */
[----:B------:R-:W-:Y:S02]  /*4b50*/  @!UP2 USHF.R.U32.HI UR4, URZ, UR21, UR4 ;  /* 0x00000015ff04a299 */ /* 0x000fe40008011604 */
[----:B------:R-:W-:Y:S02]  /*4b60*/  UIMAD.WIDE.U32 UR8, UR7, UR23, URZ ;  /* 0x00000017070872a5 */ /* 0x000fe4000f8e00ff */
[----:B------:R-:W-:Y:S02]  /*4b70*/  @!UP2 USEL UR10, UR13, UR4, !UP0 ;  /* 0x000000040d0aa287 */ /* 0x000fe4000c000000 */
[----:B------:R-:W-:Y:S03]  /*4b80*/  @!UP2 UISETP.NE.AND UP0, UPT, UR22, 0x1, UPT ;  /* 0x000000011600a88c */ /* 0x000fe6000bf05270 */
[----:B------:R-:W-:Y:S02]  /*4b90*/  @!UP2 UMOV UR6, UR9 ;  /* 0x000000090006ac82 */ /* 0x000fe40008000000 */
[----:B------:R-:W2:Y:S02]  /*4ba0*/  @!UP2 LDCU UR4, c[0x0][0xb20] ;  /* 0x00016400ff04a7ac */ /* 0x000ea40008000800 */
[----:B--2---:R-:W-:Y:S04]  /*4bb0*/  @!UP2 USHF.R.U32.HI UR6, URZ, UR4, UR6 ;  /* 0x00000004ff06a299 */ /* 0x004fe80008011606 */
[----:B------:R-:W-:Y:S04]  /*4bc0*/  @!UP2 USEL UR6, UR7, UR6, !UP0 ;  /* 0x000000060706a287 */ /* 0x000fe8000c000000 */
[----:B------:R-:W-:Y:S02]  /*4bd0*/  @!UP2 UIADD3 UR4, UPT, UPT, -UR10, UR6, URZ ;  /* 0x000000060a04a290 */ /* 0x000fe4000fffe1ff */
[----:B------:R-:W-:Y:S02]  /*4be0*/  @!UP2 UIADD3 UR6, UPT, UPT, UR10, -UR6, URZ ;  /* 0x800000060a06a290 */ /* 0x000fe4000fffe0ff */
[----:B------:R-:W-:Y:S02]  /*4bf0*/  @!UP2 UIMAD UR13, UR4, UR5, UR13 ;  /* 0x00000005040da2a4 */ /* 0x000fe4000f8e020d */
[----:B------:R-:W-:Y:S01]  /*4c00*/  @!UP2 UIMAD UR7, UR6, UR22, UR7 ;  /* 0x000000160607a2a4 */ /* 0x000fe2000f8e0207 */
[----:B------:R-:W-:Y:S11]  /*4c10*/  BRA.U UP3, `(.L_x_87) ;  /* 0x0000000103107547 */ /* 0x000ff6000b800000 */
[----:B------:R-:W-:Y:S04]  /*4c20*/  MOV R7, UR34 ;  /* 0x0000002200077c02 */ /* 0x000fe80008000f00 */
[----:B------:R-:W-:Y:S04]  /*4c30*/  SHF.L.U32 R7, R7, 0x1f, RZ ;  /* 0x0000001f07077819 */ /* 0x000fe800000006ff */
[----:B------:R-:W2:Y:S02]  /*4c40*/  SYNCS.PHASECHK.TRANS64.TRYWAIT P2, [UR17+0xe8], R7 ;  /* 0x0000e807ff0075a7 */ /* 0x000ea40008041111 */
[----:B--2---:R-:W-:Y:S05]  /*4c50*/  @!P2 BRA `(.L_x_88) ;  /* 0x0000002c002ca947 */ /* 0x004fea0003800000 */
.L_x_87:
[----:B------:R-:W-:Y:S05]  /*4c60*/  @!P1 BRA `(.L_x_89) ;  /* 0x0000000000309947 */ /* 0x000fea0003800000 */
[----:B------:R-:W-:Y:S01]  /*4c70*/  ISETP.NE.U32.AND P1, PT, R2, RZ, PT ;  /* 0x000000ff0200720c */ /* 0x000fe20003f25070 */
[----:B------:R-:W2:Y:S01]  /*4c80*/  LDCU.64 UR4, c[0x0][0x358] ;  /* 0x00006b00ff0477ac */ /* 0x000ea20008000a00 */
[----:B------:R-:W-:Y:S02]  /*4c90*/  IMAD.MOV.U32 R80, RZ, RZ, 0x1 ;  /* 0x00000001ff507424 */ /* 0x000fe400078e00ff */
[----:B------:R-:W-:Y:S11]  /*4ca0*/  ISETP.NE.AND.EX P1, PT, R3, RZ, PT, P1 ;  /* 0x000000ff0300720c */ /* 0x000ff60003f25310 */
[----:B------:R-:W-:Y:S02]  /*4cb0*/  @!UPT UIADD3 URZ, UPT, UPT, URZ, URZ, URZ ;  /* 0x000000fffffff290 */ /* 0x000fe4000fffe0ff */
[----:B------:R-:W3:Y:S01]  /*4cc0*/  @P1 LDC.64 R8, c[0x0][0x888] ;  /* 0x00022200ff081b82 */ /* 0x000ee20000000a00 */
[----:B-1----:R-:W-:Y:S04]  /*4cd0*/  @P1 IMAD R0, R4, UR36, RZ ;  /* 0x0000002404001c24 */ /* 0x002fe8000f8e02ff */
[----:B---3--:R-:W-:Y:S04]  /*4ce0*/  @P1 IMAD.WIDE R8, R0, 0x4, R8 ;  /* 0x0000000400081825 */ /* 0x008fe800078e0208 */
[----:B------:R-:W-:Y:S01]  /*4cf0*/  HFMA2 R0, -RZ, RZ, 0, 5.9604644775390625e-08 ;  /* 0x00000001ff007431 */ /* 0x000fe200000001ff */
[----:B--2--5:R2:W5:Y:S04]  /*4d00*/  @P1 LDG.E R39, desc[UR4][R8.64] ;  /* 0x0000000408271981 */ /* 0x024568000c1e1900 */
[----:B------:R-:W-:Y:S01]  /*4d10*/  @!P1 PRMT R80, R0, 0x7610, R80 ;  /* 0x0000761000509816 */ /* 0x000fe20000000050 */
[----:B--2---:R-:W3:Y:S06]  /*4d20*/  @!P1 LDC R39, c[0x0][0x880] ;  /* 0x00022000ff279b82 */ /* 0x004eec0000000800 */
.L_x_89:
[----:B---3-5:R-:W-:Y:S01]  /*4d30*/  @!P0 ISETP.EQ.AND P1, PT, R39, RZ, PT ;  /* 0x000000ff2700820c */ /* 0x028fe20003f22270 */
[----:B------:R-:W-:Y:S01]  /*4d40*/  @!UPT UIADD3 URZ, UPT, UPT, URZ, URZ, URZ ;  /* 0x000000fffffff290 */ /* 0x000fe2000fffe0ff */
[----:B------:R-:W-:Y:S11]  /*4d50*/  @!P0 BRA `(.L_x_90) ;  /* 0x0000000000188947 */ /* 0x000ff60003800000 */
[----:B------:R-:W-:Y:S02]  /*4d60*/  LOP3.LUT P0, RZ, R80, 0xff, RZ, 0xc0, !PT ;  /* 0x000000ff50ff7812 */ /* 0x000fe4000780c0ff */
[----:B------:R-:W-:Y:S04]  /*4d70*/  ISETP.NE.U32.AND P1, PT, R2, RZ, PT ;  /* 0x000000ff0200720c */ /* 0x000fe80003f25070 */
[----:B------:R-:W-:Y:S04]  /*4d80*/  ISETP.NE.AND.EX P1, PT, R3, RZ, PT, P1 ;  /* 0x000000ff0300720c */ /* 0x000fe80003f25310 */
[----:B------:R-:W-:Y:S03]  /*4d90*/  PLOP3.LUT P1, PT, P1, PT, PT, 0x8, 0x80 ;  /* 0x000000000080781c */ /* 0x000fe60000f2e170 */
[----:B------:R-:W-:Y:S11]  /*4da0*/  @P0 ISETP.EQ.AND P1, PT, R39, RZ, PT ;  /* 0x000000ff2700020c */ /* 0x000ff60003f22270 */
[----:B------:R-:W-:Y:S02]  /*4db0*/  @!UPT UIADD3 URZ, UPT, UPT, URZ, URZ, URZ ;  /* 0x000000fffffff290 */ /* 0x000fe4000fffe0ff */
.L_x_90:
[----:B------:R-:W2:Y:S01]  /*4dc0*/  SYNCS.PHASECHK.TRANS64.TRYWAIT P0, [UR17+0xd8], R6 ;  /* 0x0000d806ff0075a7 */ /* 0x000ea20008001111 */
[----:B------:R-:W-:Y:S02]  /*4dd0*/  ELECT P2, URZ, PT ;  /* 0x0000000000ff782f */ /* 0x000fe40003840000 */
[----:B------:R-:W-:Y:S01]  /*4de0*/  IADD3 R14, PT, PT, R14, 0x1, RZ ;  /* 0x000000010e0e7810 */ /* 0x000fe20007ffe0ff */
[----:B--2---:R-:W-:Y:S10]  /*4df0*/  @!P0 BRA `(.L_x_91) ;  /* 0x0000002800dc8947 */ /* 0x004ff40003800000 */
.L_x_160:
[----:B------:R-:W-:Y:S01]  /*4e00*/  PLOP3.LUT P1, PT, P1, P2, PT, 0xf2, 0x2f ;  /* 0x00000000002f781c */ /* 0x000fe20000f25e72 */
[----:B------:R-:W-:Y:S01]  /*4e10*/  UMOV UR18, 0x0 ;  /* 0x0000000000127882 */ /* 0x000fe20000000000 */
[----:B------:R-:W-:Y:S01]  /*4e20*/  UMOV UR19, 0x10000000 ;  /* 0x1000000000137882 */ /* 0x000fe20000000000 */
[----:B------:R-:W-:Y:S01]  /*4e30*/  UMOV UR12, UR36 ;  /* 0x00000024000c7c82 */ /* 0x000fe20008000000 */
[----:B------:R-:W-:Y:S01]  /*4e40*/  LOP3.LUT R15, R15, 0x1, RZ, 0x3c, !PT ;  /* 0x000000010f0f7812 */ /* 0x000fe200078e3cff */
[----:B------:R-:W-:Y:S01]  /*4e50*/  UPLOP3.LUT UP3, UPT, UPT, UPT, UPT, 0x80, 0x8 ;  /* 0x000000000008789c */ /* 0x000fe20003f6f070 */
[----:B------:R-:W-:Y:S07]  /*4e60*/  UMOV UR36, UR24 ;  /* 0x0000001800247c82 */ /* 0x000fee0008000000 */
[----:B-1----:R-:W-:Y:S01]  /*4e70*/  @!P1 IADD3 R6, P0, PT, R16, 0x580, RZ ;  /* 0x0000058010069810 */ /* 0x002fe20007f1e0ff */
[----:B------:R-:W-:Y:S03]  /*4e80*/  VOTEU.ALL UP0, P1 ;  /* 0x0000000000ff7886 */ /* 0x000fe60000800000 */
[----:B------:R-:W-:Y:S01]  /*4e90*/  @!P1 R2UR UR5, R6 ;  /* 0x00000000060592ca */ /* 0x000fe200000e0000 */
[----:B------:R-:W-:Y:S01]  /*4ea0*/  @!P1 IMAD.X R0, RZ, RZ, R17, P0 ;  /* 0x000000ffff009224 */ /* 0x000fe200000e0611 */
[----:B------:R-:W-:Y:S01]  /*4eb0*/  @!UP0 USHF.L.U32 UR10, UR45, 0x6, URZ ;  /* 0x000000062d0a8899 */ /* 0x000fe200080006ff */
[----:B------:R-:W-:Y:S01]  /*4ec0*/  ISETP.NE.AND P0, PT, R14, 0x2, PT ;  /* 0x000000020e00780c */ /* 0x000fe20003f05270 */
[----:B------:R-:W-:Y:S02]  /*4ed0*/  @!UP0 USHF.L.U32 UR11, UR46, 0x6, URZ ;  /* 0x000000062e0b8899 */ /* 0x000fe400080006ff */
[----:B------:R-:W-:Y:S01]  /*4ee0*/  @!P1 R2UR UR4, R0 ;  /* 0x00000000000492ca */ /* 0x000fe200000e0000 */
[----:B------:R-:W-:Y:S01]  /*4ef0*/  @!UP0 UIADD3 UR8, UPT, UPT, UR17, 0x200, URZ ;  /* 0x0000020011088890 */ /* 0x000fe2000fffe0ff */
[----:B------:R-:W-:Y:S01]  /*4f00*/  SEL R0, RZ, 0x1, P0 ;  /* 0x00000001ff007807 */ /* 0x000fe20000000000 */
[----:B------:R-:W-:Y:S01]  /*4f10*/  @!UP0 UIADD3 UR9, UPT, UPT, UR17, 0xd0, URZ ;  /* 0x000000d011098890 */ /* 0x000fe2000fffe0ff */
[----:B------:R-:W-:Y:S01]  /*4f20*/  SEL R14, R14, RZ, P0 ;  /* 0x000000ff0e0e7207 */ /* 0x000fe20000000000 */
[----:B------:R-:W-:Y:S01]  /*4f30*/  VOTEU.ALL UP0, P1 ;  /* 0x0000000000ff7886 */ /* 0x000fe20000800000 */
[----:B------:R-:W-:Y:S01]  /*4f40*/  LOP3.LUT R13, R13, R0, RZ, 0x3c, !PT ;  /* 0x000000000d0d7212 */ /* 0x000fe200078e3cff */
[----:B------:R-:W-:Y:S01]  /*4f50*/  IMAD.U32 R6, RZ, RZ, UR5 ;  /* 0x00000005ff067e24 */ /* 0x000fe2000f8e00ff */
[----:B------:R-:W-:Y:S02]  /*4f60*/  UIADD3 UR45, UPT, UPT, UR7, UR57, URZ ;  /* 0x00000039072d7290 */ /* 0x000fe4000fffe0ff */
[----:B------:R-:W-:Y:S03]  /*4f70*/  UIADD3 UR46, UPT, UPT, UR13, UR60, URZ ;  /* 0x0000003c0d2e7290 */ /* 0x000fe6000fffe0ff */
[----:B------:R-:W-:Y:S01]  /*4f80*/  IMAD.U32 R7, RZ, RZ, UR4 ;  /* 0x00000004ff077e24 */ /* 0x000fe2000f8e00ff */
[----:B------:R-:W-:Y:S04]  /*4f90*/  @!P1 R2UR UR4, R6 ;  /* 0x00000000060492ca */ /* 0x000fe800000e0000 */
[----:B------:R-:W-:Y:S11]  /*4fa0*/  @!P1 R2UR UR5, R7 ;  /* 0x00000000070592ca */ /* 0x000ff600000e0000 */
[----:B------:R-:W-:Y:S02]  /*4fb0*/  @!UPT UIADD3 URZ, UPT, UPT, URZ, URZ, URZ ;  /* 0x000000fffffff290 */ /* 0x000fe4000fffe0ff */
[----:B------:R2:W-:Y:S01]  /*4fc0*/  @!UP0 UTMALDG.3D [UR8], [UR4], desc[UR18] ;  /* 0x00001208040085b4 */ /* 0x0005e20008011000 */
[----:B------:R2:W-:Y:S01]  /*4fd0*/  @!P1 SYNCS.ARRIVE.TRANS64.RED.A0TR RZ, [UR17+0xd0], R12 ;  /* 0x0000d00cffff99a7 */ /* 0x0005e20008300411 */
[----:B------:R-:W-:Y:S01]  /*4fe0*/  SYNCS.ARRIVE.TRANS64.RED.A1T0 RZ, [UR48], RZ ;  /* 0x000000ffffff79a7 */ /* 0x000fe20008100430 */
[----:B------:R-:W-:Y:S05]  /*4ff0*/  BRA.U UP1, `(.L_x_92) ;  /* 0xfffffff5018c7547 */ /* 0x000fea000b83ffff */
[----:B------:R-:W-:Y:S07]  /*5000*/  MOV R0, UR17 ;  /* 0x0000001100007c02 */ /* 0x000fee0008000f00 */
.L_x_93:
[----:B-1----:R-:W-:-:S04]  /*5010*/  SHF.L.U32 R2, R15, 0x1f, RZ ;  /* 0x0000001f0f027819 */ /* 0x002fc800000006ff */
[----:B------:R1:W3:Y:S03]  /*5020*/  SYNCS.PHASECHK.TRANS64.TRYWAIT P0, [R0+URZ+0xd8], R2 ;  /* 0x0000d802000075a7 */ /* 0x0002e600080011ff */
[----:B---3--:R-:W-:Y:S05]  /*5030*/  @!P0 NANOSLEEP.SYNCS 0x989680 ;  /* 0x009896800000895d */ /* 0x008fea0003900000 */
[----:B------:R-:W3:Y:S02]  /*5040*/  @!P0 SYNCS.PHASECHK.TRANS64 P0, [R0+URZ+0xd8], R2 ;  /* 0x0000d802000085a7 */ /* 0x000ee400080010ff */
[----:B--23--:R-:W-:Y:S05]  /*5050*/  @P0 EXIT ;  /* 0x000000000000094d */ /* 0x00cfea0003800000 */
[----:B------:R-:W-:Y:S05]  /*5060*/  BRA `(.L_x_93) ;  /* 0xfffffffc00e87947 */ /* 0x000fea000383ffff */
.L_x_84:
[----:B------:R-:W-:-:S06]  /*5070*/  UISETP.GE.AND UP0, UPT, UR22, 0x4, UPT ;  /* 0x000000041600788c */ /* 0x000fcc000bf06270 */
[----:B------:R-:W-:-:S13]  /*5080*/  PLOP3.LUT P0, PT, PT, PT, UP0, 0x80, 0x8 ;  /* 0x000000000008781c */ /* 0x000fda0003f0f008 */
[----:B------:R-:W-:Y:S05]  /*5090*/  @!P0 EXIT ;  /* 0x000000000000894d */ /* 0x000fea0003800000 */
[----:B------:R-:W-:Y:S01]  /*50a0*/  BAR.SYNC.DEFER_BLOCKING 0x6, 0xa0 ;  /* 0x0182800000007b1d */ /* 0x000fe20000010000 */
[C---:B------:R-:W-:Y:S01]  /*50b0*/  IMAD.SHL.U32 R7, R69.reuse, 0x40, RZ ;  /* 0x0000004045077824 */ /* 0x040fe200078e00ff */
[----:B------:R-:W-:Y:S01]  /*50c0*/  CS2R R84, SRZ ;  /* 0x0000000000547805 */ /* 0x000fe2000001ff00 */
[C---:B------:R-:W-:Y:S01]  /*50d0*/  IMAD.SHL.U32 R4, R69.reuse, 0x20, RZ ;  /* 0x0000002045047824 */ /* 0x040fe200078e00ff */
[----:B------:R-:W-:Y:S01]  /*50e0*/  CS2R R82, SRZ ;  /* 0x0000000000527805 */ /* 0x000fe2000001ff00 */
[----:B------:R-:W-:Y:S01]  /*50f0*/  IMAD.SHL.U32 R5, R69, 0x8, RZ ;  /* 0x0000000845057824 */ /* 0x000fe200078e00ff */
[----:B------:R-:W-:Y:S01]  /*5100*/  UMOV UR44, 0x400 ;  /* 0x00000400002c7882 */ /* 0x000fe20000000000 */
[----:B------:R-:W-:Y:S01]  /*5110*/  LOP3.LUT R6, R7, 0x180, RZ, 0xc0, !PT ;  /* 0x0000018007067812 */ /* 0x000fe200078ec0ff */
[----:B------:R-:W-:Y:S01]  /*5120*/  ULEA UR44, UR48, UR44, 0x18 ;  /* 0x0000002c302c7291 */ /* 0x000fe2000f8ec0ff */
[----:B------:R-:W-:Y:S01]  /*5130*/  LOP3.LUT R4, R4, 0xc00, RZ, 0xc0, !PT ;  /* 0x00000c0004047812 */ /* 0x000fe200078ec0ff */
[----:B------:R-:W1:Y:S01]  /*5140*/  LDC.64 R74, c[0x0][0x888] ;  /* 0x00022200ff4a7b82 */ /* 0x000e620000000a00 */
[----:B------:R-:W-:Y:S01]  /*5150*/  LOP3.LUT R5, R6, 0x30, R5, 0xf8, !PT ;  /* 0x0000003006057812 */ /* 0x000fe200078ef805 */
[C---:B------:R-:W-:Y:S01]  /*5160*/  IMAD.SHL.U32 R6, R69.reuse, 0x2, RZ ;  /* 0x0000000245067824 */ /* 0x040fe200078e00ff */
[--C-:B------:R-:W-:Y:S01]  /*5170*/  LOP3.LUT R4, R4, 0x40, R7.reuse, 0xf8, !PT ;  /* 0x0000004004047812 */ /* 0x100fe200078ef807 */
[C---:B------:R-:W-:Y:S01]  /*5180*/  IMAD.U32 R37, R69.reuse, 0x10000, RZ ;  /* 0x0001000045257824 */ /* 0x040fe200078e00ff */
[----:B------:R-:W-:Y:S01]  /*5190*/  UIADD3 UR4, UPT, UPT, UR44, 0x1200, URZ ;  /* 0x000012002c047890 */ /* 0x000fe2000fffe0ff */
[----:B------:R-:W-:Y:S01]  /*51a0*/  IMAD.SHL.U32 R78, R69, 0x10, RZ ;  /* 0x00000010454e7824 */ /* 0x000fe200078e00ff */
[----:B------:R-:W-:Y:S01]  /*51b0*/  LOP3.LUT R5, R5, 0x20, R6, 0x78, !PT ;  /* 0x0000002005057812 */ /* 0x000fe200078e7806 */
[----:B------:R-:W2:Y:S01]  /*51c0*/  LDC.64 R76, c[0x0][0x890] ;  /* 0x00022400ff4c7b82 */ /* 0x000ea20000000a00 */
[----:B------:R-:W-:Y:S01]  /*51d0*/  LOP3.LUT R4, R4, 0x200, R7, 0xf8, !PT ;  /* 0x0000020004047812 */ /* 0x000fe200078ef807 */
[----:B------:R-:W-:Y:S01]  /*51e0*/  IMAD.MOV.U32 R36, RZ, RZ, RZ ;  /* 0x000000ffff247224 */ /* 0x000fe200078e00ff */
[----:B------:R-:W-:Y:S01]  /*51f0*/  LOP3.LUT R37, R37, 0x600000, RZ, 0xc0, !PT ;  /* 0x0060000025257812 */ /* 0x000fe200078ec0ff */
[----:B------:R-:W-:Y:S01]  /*5200*/  IMAD.U32 R86, RZ, RZ, UR4 ;  /* 0x00000004ff567e24 */ /* 0x000fe2000f8e00ff */
[----:B------:R-:W-:Y:S01]  /*5210*/  LOP3.LUT R79, R4, R5, RZ, 0xfc, !PT ;  /* 0x00000005044f7212 */ /* 0x000fe200078efcff */
[----:B------:R-:W3:Y:S01]  /*5220*/  LDS R0, [UR44+0x1a0] ;  /* 0x0001a02cff007984 */ /* 0x000ee20008000800 */
[----:B------:R-:W-:Y:S01]  /*5230*/  LOP3.LUT R78, R78, 0x20, RZ, 0xc0, !PT ;  /* 0x000000204e4e7812 */ /* 0x000fe200078ec0ff */
[----:B------:R-:W4:Y:S01]  /*5240*/  LDC.64 R72, c[0x0][0x8b0] ;  /* 0x00022c00ff487b82 */ /* 0x000f220000000a00 */
[----:B------:R-:W1:Y:S01]  /*5250*/  LDCU UR50, c[0x0][0x370] ;  /* 0x00006e00ff3277ac */ /* 0x000e620008000800 */
[----:B------:R-:W-:Y:S01]  /*5260*/  VIADD R4, R79, UR44 ;  /* 0x0000002c4f047c36 */ /* 0x000fe20008000000 */
[----:B------:R-:W1:Y:S04]  /*5270*/  LDCU.64 UR62, c[0x0][0x348] ;  /* 0x00006900ff3e77ac */ /* 0x000e680008000a00 */
[----:B------:R-:W-:Y:S01]  /*5280*/  IADD3 R78, PT, PT, -R78, 0x200, R4 ;  /* 0x000002004e4e7810 */ /* 0x000fe20007ffe104 */
[----:B------:R-:W1:Y:S01]  /*5290*/  LDC.64 R70, c[0x0][0x8a8] ;  /* 0x00022a00ff467b82 */ /* 0x000e620000000a00 */
[----:B------:R-:W1:Y:S01]  /*52a0*/  LDCU UR41, c[0x0][0xb0c] ;  /* 0x00016180ff2977ac */ /* 0x000e620008000800 */
[----:B------:R-:W1:Y:S01]  /*52b0*/  LDCU UR39, c[0x0][0xb30] ;  /* 0x00016600ff2777ac */ /* 0x000e620008000800 */
[----:B------:R-:W1:Y:S01]  /*52c0*/  LDCU.64 UR58, c[0x0][0x888] ;  /* 0x00011100ff3a77ac */ /* 0x000e620008000a00 */
[----:B------:R-:W1:Y:S01]  /*52d0*/  LDCU.64 UR42, c[0x0][0xb28] ;  /* 0x00016500ff2a77ac */ /* 0x000e620008000a00 */
[----:B------:R-:W1:Y:S01]  /*52e0*/  LDCU.128 UR52, c[0x0][0xb10] ;  /* 0x00016200ff3477ac */ /* 0x000e620008000c00 */
[----:B------:R-:W1:Y:S01]  /*52f0*/  LDCU UR49, c[0x0][0x374] ;  /* 0x00006e80ff3177ac */ /* 0x000e620008000800 */
[----:B------:R-:W-:Y:S01]  /*5300*/  UIADD3 UR56, UPT, UPT, UR44, 0x200, URZ ;  /* 0x000002002c387890 */ /* 0x000fe2000fffe0ff */
[----:B---3--:R-:W-:-:S11]  /*5310*/  IMAD.IADD R37, R0, 0x1, R37 ;  /* 0x0000000100257824 */ /* 0x008fd600078e0225 */
.L_x_111:
[----:B------:R-:W-:Y:S02]  /*5320*/  LEA R3, R82, UR44, 0x3 ;  /* 0x0000002c52037c11 */ /* 0x000fe4000f8e18ff */
[----:B------:R-:W-:Y:S02]  /*5330*/  SHF.L.U32 R0, R84, 0x1f, RZ ;  /* 0x0000001f54007819 */ /* 0x000fe400000006ff */
[----:B-1----:R-:W-:Y:S02]  /*5340*/  LEA R4, R82, UR44, 0x4 ;  /* 0x0000002c52047c11 */ /* 0x002fe4000f8e20ff */
[----:B------:R-:W3:Y:S02]  /*5350*/  SYNCS.PHASECHK.TRANS64.TRYWAIT P0, [R3+URZ+0xf0], R0 ;  /* 0x0000f000030075a7 */ /* 0x000ee400080011ff */
[----:B--23--:R-:W-:Y:S05]  /*5360*/  @!P0 BRA `(.L_x_94) ;  /* 0x0000002400988947 */ /* 0x00cfea0003800000 */
.L_x_161:
[----:B------:R-:W1:Y:S01]  /*5370*/  LDS.128 R4, [R4+0x180] ;  /* 0x0001800004047984 */ /* 0x000e620000000c00 */
[----:B------:R-:W-:Y:S01]  /*5380*/  UISETP.GE.AND UP0, UPT, UR40, 0x1, UPT ;  /* 0x000000012800788c */ /* 0x000fe2000bf06270 */
[----:B------:R-:W-:Y:S01]  /*5390*/  @!PT LDS RZ, [RZ] ;  /* 0x00000000fffff984 */ /* 0x000fe20000000800 */
[----:B------:R-:W-:Y:S01]  /*53a0*/  @!PT LDS RZ, [RZ] ;  /* 0x00000000fffff984 */ /* 0x000fe20000000800 */
[----:B------:R-:W-:Y:S01]  /*53b0*/  @!PT LDS RZ, [RZ] ;  /* 0x00000000fffff984 */ /* 0x000fe20000000800 */
[----:B------:R-:W-:Y:S01]  /*53c0*/  @!PT LDS RZ, [RZ] ;  /* 0x00000000fffff984 */ /* 0x000fe20000000800 */
[----:B------:R2:W-:Y:S06]  /*53d0*/  MEMBAR.ALL.CTA ;  /* 0x0000000000007992 */ /* 0x0005ec0000008000 */
[----:B--2---:R-:W2:Y:S01]  /*53e0*/  FENCE.VIEW.ASYNC.S ;  /* 0x00000000000073c6 */ /* 0x004ea20000000000 */
[----:B-1----:R-:W-:Y:S11]  /*53f0*/  LOP3.LUT P0, RZ, R6, 0x1, RZ, 0xc0, !PT ;  /* 0x0000000106ff7812 */ /* 0x002ff6000780c0ff */
[----:B------:R-:W-:Y:S02]  /*5400*/  @!UPT UIADD3 URZ, UPT, UPT, URZ, URZ, URZ ;  /* 0x000000fffffff290 */ /* 0x000fe4000fffe0ff */
[----:B--2---:R-:W-:Y:S01]  /*5410*/  VOTEU.ANY UP1, P0 ;  /* 0x0000000000ff7886 */ /* 0x004fe20000020100 */
[----:B------:R-:W-:Y:S01]  /*5420*/  PLOP3.LUT P0, PT, PT, PT, UP1, 0x80, 0x8 ;  /* 0x000000000008781c */ /* 0x000fe20003f0f018 */
[----:B------:R-:W-:Y:S11]  /*5430*/  UP2UR UR47, UPR, URZ, 0x2 ;  /* 0x00000002ff2f7883 */ /* 0x000ff60008000000 */
[----:B------:R-:W-:Y:S01]  /*5440*/  @!UPT UIADD3 URZ, UPT, UPT, URZ, URZ, URZ ;  /* 0x000000fffffff290 */ /* 0x000fe2000fffe0ff */
[----:B---3--:R-:W-:Y:S02]  /*5450*/  @P0 SHF.R.U32.HI R0, RZ, 0x10, R5 ;  /* 0x00000010ff000819 */ /* 0x008fe40000011605 */
        /* <DEDUP_REMOVED lines=12> */
[----:B------:R-:W2:Y:S01]  /*5520*/  LDCU UR12, c[0x0][0xb20] ;  /* 0x00016400ff0c77ac */ /* 0x000ea20008000800 */
[----:B------:R-:W-:Y:S02]  /*5530*/  UIMAD.WIDE.U32 UR4, UR49, UR55, URZ ;  /* 0x00000037310472a5 */ /* 0x000fe4000f8e00ff */
[----:B------:R-:W-:Y:S02]  /*5540*/  UIMAD.WIDE.U32 UR6, UR50, UR52, URZ ;  /* 0x00000034320672a5 */ /* 0x000fe4000f8e00ff */
[----:B------:R-:W-:Y:S02]  /*5550*/  UISETP.NE.AND UP0, UPT, UR54, 0x1, UPT ;  /* 0x000000013600788c */ /* 0x000fe4000bf05270 */
[----:B------:R-:W-:Y:S02]  /*5560*/  UIMAD.WIDE.U32 UR8, UR37, UR55, URZ ;  /* 0x00000037250872a5 */ /* 0x000fe4000f8e00ff */
[----:B------:R-:W-:Y:S02]  /*5570*/  UIMAD.WIDE.U32 UR10, UR38, UR52, URZ ;  /* 0x00000034260a72a5 */ /* 0x000fe4000f8e00ff */
[----:B------:R-:W-:Y:S02]  /*5580*/  UISETP.NE.AND UP1, UPT, UR41, 0x1, UPT ;  /* 0x000000012900788c */ /* 0x000fe4000bf25270 */
[----:B------:R-:W-:Y:S01]  /*5590*/  UISETP.NE.AND UP2, UPT, UR40, 0x1, UPT ;  /* 0x000000012800788c */ /* 0x000fe2000bf45270 */
[----:B------:R-:W-:Y:S02]  /*55a0*/  UMOV UR4, UR5 ;  /* 0x0000000500047c82 */ /* 0x000fe40008000000 */
[----:B--2---:R-:W-:Y:S03]  /*55b0*/  USHF.R.U32.HI UR5, URZ, UR12, UR4 ;  /* 0x0000000cff057299 */ /* 0x004fe60008011604 */
[----:B------:R-:W-:Y:S02]  /*55c0*/  UMOV UR4, UR7 ;  /* 0x0000000700047c82 */ /* 0x000fe40008000000 */
[----:B------:R-:W-:Y:S02]  /*55d0*/  USHF.R.U32.HI UR7, URZ, UR53, UR4 ;  /* 0x00000035ff077299 */ /* 0x000fe40008011604 */
[----:B------:R-:W-:Y:S02]  /*55e0*/  USEL UR4, UR49, UR5, !UP0 ;  /* 0x0000000531047287 */ /* 0x000fe4000c000000 */
[----:B------:R-:W-:Y:S01]  /*55f0*/  USEL UR7, UR50, UR7, !UP1 ;  /* 0x0000000732077287 */ /* 0x000fe2000c800000 */
[----:B------:R-:W-:Y:S01]  /*5600*/  UMOV UR5, UR9 ;  /* 0x0000000900057c82 */ /* 0x000fe20008000000 */
[----:B------:R-:W-:Y:S02]  /*5610*/  UIMAD.WIDE.U32 UR8, UR4, UR42, URZ ;  /* 0x0000002a040872a5 */ /* 0x000fe4000f8e00ff */
[----:B------:R-:W-:Y:S03]  /*5620*/  USHF.R.U32.HI UR6, URZ, UR12, UR5 ;  /* 0x0000000cff067299 */ /* 0x000fe60008011605 */
[----:B------:R-:W-:Y:S01]  /*5630*/  UMOV UR5, UR11 ;  /* 0x0000000b00057c82 */ /* 0x000fe20008000000 */
[----:B------:R-:W-:Y:S02]  /*5640*/  UIMAD.WIDE.U32 UR10, UR7, UR42, URZ ;  /* 0x0000002a070a72a5 */ /* 0x000fe4000f8e00ff */
[----:B------:R-:W-:Y:S02]  /*5650*/  USHF.R.U32.HI UR12, URZ, UR53, UR5 ;  /* 0x00000035ff0c7299 */ /* 0x000fe40008011605 */
[----:B------:R-:W-:Y:S01]  /*5660*/  USEL UR6, UR37, UR6, !UP0 ;  /* 0x0000000625067287 */ /* 0x000fe2000c000000 */
[----:B------:R-:W-:Y:S02]  /*5670*/  UMOV UR5, UR9 ;  /* 0x0000000900057c82 */ /* 0x000fe40008000000 */
[----:B------:R-:W-:Y:S01]  /*5680*/  UMOV UR10, UR11 ;  /* 0x0000000b000a7c82 */ /* 0x000fe20008000000 */
[----:B------:R-:W-:Y:S02]  /*5690*/  @UP2 USHF.R.U32.HI UR4, URZ, UR43, UR5 ;  /* 0x0000002bff042299 */ /* 0x000fe40008011605 */
[----:B------:R-:W-:Y:S02]  /*56a0*/  @UP2 USHF.R.U32.HI UR7, URZ, UR43, UR10 ;  /* 0x0000002bff072299 */ /* 0x000fe4000801160a */
[----:B------:R-:W-:Y:S02]  /*56b0*/  UIMAD UR4, UR40, UR4, URZ ;  /* 0x00000004280472a4 */ /* 0x000fe4000f8e02ff */
[----:B------:R-:W-:Y:S02]  /*56c0*/  UIMAD.WIDE.U32 UR10, UR6, UR42, URZ ;  /* 0x0000002a060a72a5 */ /* 0x000fe4000f8e00ff */
[----:B------:R-:W-:Y:S02]  /*56d0*/  USEL UR5, UR38, UR12, !UP1 ;  /* 0x0000000c26057287 */ /* 0x000fe4000c800000 */
[----:B------:R-:W-:Y:S02]  /*56e0*/  UIMAD UR8, UR40, UR7, URZ ;  /* 0x00000007280872a4 */ /* 0x000fe4000f8e02ff */
[----:B------:R-:W-:Y:S03]  /*56f0*/  UISETP.GE.AND UP0, UPT, UR6, UR4, UPT ;  /* 0x000000040600728c */ /* 0x000fe6000bf06270 */
[----:B------:R-:W-:Y:S01]  /*5700*/  UMOV UR4, UR11 ;  /* 0x0000000b00047c82 */ /* 0x000fe20008000000 */
[----:B------:R-:W-:Y:S02]  /*5710*/  UISETP.GE.OR UP0, UPT, UR5, UR8, UP0 ;  /* 0x000000080500728c */ /* 0x000fe40008706670 */
[----:B------:R-:W-:Y:S02]  /*5720*/  USHF.R.U32.HI UR4, URZ, UR43, UR4 ;  /* 0x0000002bff047299 */ /* 0x000fe40008011604 */
[----:B------:R-:W-:Y:S02]  /*5730*/  UIMAD.WIDE.U32 UR8, UR5, UR42, URZ ;  /* 0x0000002a050872a5 */ /* 0x000fe4000f8e00ff */
[----:B------:R-:W-:Y:S02]  /*5740*/  USEL UR11, UR6, UR4, !UP2 ;  /* 0x00000004060b7287 */ /* 0x000fe4000d000000 */
[----:B------:R-:W-:Y:S02]  /*5750*/  UIADD3 UR8, UPT, UPT, -UR5, URZ, URZ ;  /* 0x000000ff05087290 */ /* 0x000fe4000fffe1ff */
[----:B------:R-:W-:Y:S01]  /*5760*/  UIADD3 UR10, UPT, UPT, -UR11, URZ, URZ ;  /* 0x000000ff0b0a7290 */ /* 0x000fe2000fffe1ff */
[----:B------:R-:W-:Y:S01]  /*5770*/  @!UP0 UMOV UR4, UR9 ;  /* 0x0000000900048c82 */ /* 0x000fe20008000000 */
[----:B------:R-:W-:Y:S02]  /*5780*/  UIADD3 UR9, UPT, UPT, -UR6, URZ, URZ ;  /* 0x000000ff06097290 */ /* 0x000fe4000fffe1ff */
[----:B------:R-:W-:Y:S02]  /*5790*/  @!UP0 USHF.R.U32.HI UR4, URZ, UR43, UR4 ;  /* 0x0000002bff048299 */ /* 0x000fe40008011604 */
[----:B------:R-:W-:Y:S02]  /*57a0*/  UIMAD UR10, UR40, UR10, UR6 ;  /* 0x0000000a280a72a4 */ /* 0x000fe4000f8e0206 */
[----:B------:R-:W-:Y:S04]  /*57b0*/  @!UP0 USEL UR4, UR5, UR4, !UP2 ;  /* 0x0000000405048287 */ /* 0x000fe8000d000000 */
[----:B------:R-:W-:Y:S02]  /*57c0*/  @!UP0 UIMAD UR10, UR7, UR10, UR4 ;  /* 0x0000000a070a82a4 */ /* 0x000fe4000f8e0204 */
[----:B------:R-:W-:Y:S02]  /*57d0*/  @!UP0 UIADD3 UR11, UPT, UPT, UR11, -UR4, URZ ;  /* 0x800000040b0b8290 */ /* 0x000fe4000fffe0ff */
[----:B------:R-:W-:Y:S02]  /*57e0*/  UIMAD UR7, UR41, UR8, UR38 ;  /* 0x00000008290772a4 */ /* 0x000fe4000f8e0226 */
[----:B------:R-:W-:Y:S02]  /*57f0*/  @!UP0 UIMAD UR6, UR11, UR40, UR5 ;  /* 0x000000280b0682a4 */ /* 0x000fe4000f8e0205 */
[----:B------:R-:W-:Y:S01]  /*5800*/  UIMAD UR4, UR54, UR9, UR37 ;  /* 0x00000009360472a4 */ /* 0x000fe2000f8e0225 */
[----:B------:R-:W-:Y:S02]  /*5810*/  @!UP0 UMOV UR5, UR10 ;  /* 0x0000000a00058c82 */ /* 0x000fe40008000000 */
[----:B------:R-:W-:Y:S02]  /*5820*/  UIMAD UR38, UR5, UR41, UR7 ;  /* 0x00000029052672a4 */ /* 0x000fe4000f8e0207 */
[----:B------:R-:W-:Y:S11]  /*5830*/  UIMAD UR37, UR6, UR54, UR4 ;  /* 0x00000036062572a4 */ /* 0x000ff6000f8e0204 */
[----:B------:R-:W-:Y:S01]  /*5840*/  @!UPT UIADD3 URZ, UPT, UPT, URZ, URZ, URZ ;  /* 0x000000fffffff290 */ /* 0x000fe2000fffe0ff */
.L_x_95:
[----:B------:R-:W-:Y:S01]  /*5850*/  UISETP.NE.AND UP0, UPT, UR39, 0x1, UPT ;  /* 0x000000012700788c */ /* 0x000fe2000bf05270 */
[----:B------:R-:W-:Y:S10]  /*5860*/  IADD3 R82, PT, PT, R82, 0x1, RZ ;  /* 0x0000000152527810 */ /* 0x000ff40007ffe0ff */
[----:B------:R-:W2:Y:S01]  /*5870*/  @!UP0 LDCU.128 UR12, c[0x0][0xb10] ;  /* 0x00016200ff0c87ac */ /* 0x000ea20008000c00 */
[----:B------:R-:W3:Y:S01]  /*5880*/  @!UP0 LDCU UR5, c[0x0][0xb0c] ;  /* 0x00016180ff0587ac */ /* 0x000ee20008000800 */
[----:B------:R-:W4:Y:S01]  /*5890*/  @!UP0 LDCU UR10, c[0x0][0xb20] ;  /* 0x00016400ff0a87ac */ /* 0x000f220008000800 */
[----:B--2---:R-:W-:Y:S02]  /*58a0*/  UIMAD.WIDE.U32 UR8, UR38, UR12, URZ ;  /* 0x0000000c260872a5 */ /* 0x004fe4000f8e00ff */
[----:B------:R-:W-:Y:S02]  /*58b0*/  UIMAD.WIDE.U32 UR6, UR37, UR15, URZ ;  /* 0x0000000f250672a5 */ /* 0x000fe4000f8e00ff */
[----:B------:R-:W-:Y:S03]  /*58c0*/  @!UP0 UISETP.NE.AND UP1, UPT, UR14, 0x1, UPT ;  /* 0x000000010e00888c */ /* 0x000fe6000bf25270 */
[----:B------:R-:W-:Y:S01]  /*58d0*/  @!UP0 UMOV UR4, UR9 ;  /* 0x0000000900048c82 */ /* 0x000fe20008000000 */
[----:B---3--:R-:W-:Y:S02]  /*58e0*/  @!UP0 UISETP.NE.AND UP2, UPT, UR5, 0x1, UPT ;  /* 0x000000010500888c */ /* 0x008fe4000bf45270 */
[----:B------:R-:W-:Y:S01]  /*58f0*/  @!UP0 USHF.R.U32.HI UR4, URZ, UR13, UR4 ;  /* 0x0000000dff048299 */ /* 0x000fe20008011604 */
[----:B------:R-:W-:Y:S02]  /*5900*/  @!UP0 UMOV UR6, UR7 ;  /* 0x0000000700068c82 */ /* 0x000fe40008000000 */
[----:B----4-:R-:W-:Y:S02]  /*5910*/  @!UP0 USHF.R.U32.HI UR6, URZ, UR10, UR6 ;  /* 0x0000000aff068299 */ /* 0x010fe40008011606 */
[----:B------:R-:W-:Y:S02]  /*5920*/  @!UP0 USEL UR7, UR38, UR4, !UP2 ;  /* 0x0000000426078287 */ /* 0x000fe4000d000000 */
[----:B------:R-:W-:Y:S04]  /*5930*/  @!UP0 USEL UR6, UR37, UR6, !UP1 ;  /* 0x0000000625068287 */ /* 0x000fe8000c800000 */
[----:B------:R-:W-:Y:S02]  /*5940*/  @!UP0 UIADD3 UR4, UPT, UPT, -UR7, UR6, URZ ;  /* 0x0000000607048290 */ /* 0x000fe4000fffe1ff */
[----:B------:R-:W-:Y:S02]  /*5950*/  @!UP0 UIADD3 UR6, UPT, UPT, UR7, -UR6, URZ ;  /* 0x8000000607068290 */ /* 0x000fe4000fffe0ff */
[----:B------:R-:W-:Y:S02]  /*5960*/  @!UP0 UIMAD UR38, UR4, UR5, UR38 ;  /* 0x00000005042682a4 */ /* 0x000fe4000f8e0226 */
[----:B------:R-:W-:Y:S02]  /*5970*/  @!UP0 UIMAD UR37, UR6, UR14, UR37 ;  /* 0x0000000e062582a4 */ /* 0x000fe4000f8e0225 */
[----:B------:R-:W-:Y:S09]  /*5980*/  ULOP3.LUT UP0, URZ, UR56, 0x1b0, URZ, 0xc0, !UPT ;  /* 0x000001b038ff7892 */ /* 0x000ff2000f80c0ff */
[----:B------:R-:W-:Y:S05]  /*5990*/  BRA.U !UP0, `(.L_x_96) ;  /* 0x0000000108407547 */ /* 0x000fea000b800000 */
[----:B------:R-:W2:Y:S01]  /*59a0*/  LDCU.64 UR8, c[0x4][0x80] ;  /* 0x01001000ff0877ac */ /* 0x000ea20008000a00 */
[----:B------:R-:W-:Y:S01]  /*59b0*/  MOV R3, 0x0 ;  /* 0x0000000000037802 */ /* 0x000fe20000000f00 */
[----:B------:R-:W-:Y:S02]  /*59c0*/  HFMA2 R12, -RZ, RZ, 0, 5.9604644775390625e-08 ;  /* 0x00000001ff0c7431 */ /* 0x000fe400000001ff */
[----:B------:R-:W-:Y:S02]  /*59d0*/  IMAD.MOV.U32 R8, RZ, RZ, 0x70 ;  /* 0x00000070ff087424 */ /* 0x000fe400078e00ff */
[----:B------:R-:W-:Y:S01]  /*59e0*/  IMAD.MOV.U32 R13, RZ, RZ, RZ ;  /* 0x000000ffff0d7224 */ /* 0x000fe200078e00ff */
[----:B------:R-:W3:Y:S01]  /*59f0*/  LDCU.64 UR6, c[0x4][0x88] ;  /* 0x01001100ff0677ac */ /* 0x000ee20008000a00 */
[----:B------:R-:W4:Y:S01]  /*5a00*/  LDC.64 R2, c[0x4][R3] ;  /* 0x0100000003027b82 */ /* 0x000f220000000a00 */
[----:B------:R-:W1:Y:S01]  /*5a10*/  LDCU.64 UR4, c[0x4][0x8] ;  /* 0x01000100ff0477ac */ /* 0x000e620008000a00 */
[----:B--2---:R-:W-:Y:S01]  /*5a20*/  MOV R5, UR9 ;  /* 0x0000000900057c02 */ /* 0x004fe20008000f00 */
[----:B------:R-:W-:Y:S01]  /*5a30*/  IMAD.U32 R4, RZ, RZ, UR8 ;  /* 0x00000008ff047e24 */ /* 0x000fe2000f8e00ff */
[----:B---3--:R-:W-:Y:S01]  /*5a40*/  MOV R7, UR7 ;  /* 0x0000000700077c02 */ /* 0x008fe20008000f00 */
[----:B------:R-:W-:Y:S01]  /*5a50*/  IMAD.U32 R6, RZ, RZ, UR6 ;  /* 0x00000006ff067e24 */ /* 0x000fe2000f8e00ff */
[----:B-1----:R-:W-:Y:S01]  /*5a60*/  MOV R11, UR5 ;  /* 0x00000005000b7c02 */ /* 0x002fe20008000f00 */
[----:B------:R-:W-:Y:S02]  /*5a70*/  IMAD.U32 R10, RZ, RZ, UR4 ;  /* 0x00000004ff0a7e24 */ /* 0x000fe4000f8e00ff */
[----:B------:R-:W-:Y:S07]  /*5a80*/  LEPC R20, `(.L_x_96) ;  /* 0x000000001014794e */ /* 0x000fee0000000000 */
[----:B----45:R-:W-:Y:S05]  /*5a90*/  CALL.ABS.NOINC R2 ;  /* 0x0000000002007343 */ /* 0x030fea0003c00000 */
.L_x_96:
[----:B------:R-:W-:Y:S01]  /*5aa0*/  LOP3.LUT P0, RZ, R86, 0x1b0, RZ, 0xc0, !PT ;  /* 0x000001b056ff7812 */ /* 0x000fe2000780c0ff */
[----:B------:R-:W-:Y:S11]  /*5ab0*/  BSSY.RECONVERGENT B6, `(.L_x_97) ;  /* 0x0000013000067945 */ /* 0x000ff60003800200 */
[----:B------:R-:W-:Y:S01]  /*5ac0*/  @!UPT UIADD3 URZ, UPT, UPT, URZ, URZ, URZ ;  /* 0x000000fffffff290 */ /* 0x000fe2000fffe0ff */
[----:B------:R-:W-:Y:S05]  /*5ad0*/  @!P0 BRA `(.L_x_98) ;  /* 0x0000000000408947 */ /* 0x000fea0003800000 */
        /* <DEDUP_REMOVED lines=16> */
.L_x_98:
[----:B------:R-:W-:Y:S05]  /*5be0*/  BSYNC.RECONVERGENT B6 ;  /* 0x0000000000067941 */ /* 0x000fea0003800200 */
.L_x_97:
[----:B------:R-:W-:Y:S01]  /*5bf0*/  ISETP.NE.U32.AND P3, PT, R76, RZ, PT ;  /* 0x000000ff4c00720c */ /* 0x000fe20003f65070 */
[----:B------:R-:W-:Y:S01]  /*5c00*/  UISETP.NE.AND UP1, UPT, UR61, URZ, UPT ;  /* 0x000000ff3d00728c */ /* 0x000fe2000bf25270 */
[----:B------:R-:W-:Y:S02]  /*5c10*/  ISETP.NE.U32.AND P4, PT, R72, RZ, PT ;  /* 0x000000ff4800720c */ /* 0x000fe40003f85070 */
[----:B------:R-:W-:Y:S02]  /*5c20*/  ISETP.NE.AND.EX P3, PT, R77, RZ, PT, P3 ;  /* 0x000000ff4d00720c */ /* 0x000fe40003f65330 */
[----:B------:R-:W-:Y:S02]  /*5c30*/  PLOP3.LUT P1, PT, PT, PT, PT, 0x8, 0x80 ;  /* 0x000000000080781c */ /* 0x000fe40003f2e170 */
[----:B------:R-:W-:Y:S02]  /*5c40*/  PLOP3.LUT P0, PT, PT, PT, UP1, 0x80, 0x8 ;  /* 0x000000000008781c */ /* 0x000fe40003f0f018 */
[----:B------:R-:W-:Y:S02]  /*5c50*/  ISETP.NE.AND.EX P4, PT, R73, RZ, PT, P4 ;  /* 0x000000ff4900720c */ /* 0x000fe40003f85340 */
[----:B------:R-:W2:Y:S09]  /*5c60*/  @UP1 LDCU.64 UR4, c[0x0][0x888] ;  /* 0x00011100ff0417ac */ /* 0x000eb20008000a00 */
[----:B------:R-:W-:Y:S01]  /*5c70*/  @P0 PLOP3.LUT P1, PT, P3, PT, PT, 0x80, 0x8 ;  /* 0x000000000008081c */ /* 0x000fe20001f2f070 */
[----:B--2---:R-:W-:Y:S04]  /*5c80*/  @UP1 UISETP.NE.U32.AND UP0, UPT, UR4, URZ, UPT ;  /* 0x000000ff0400128c */ /* 0x004fe8000bf05070 */
[----:B------:R-:W-:Y:S04]  /*5c90*/  @UP1 UISETP.NE.AND.EX UP0, UPT, UR5, URZ, UPT, UP0 ;  /* 0x000000ff0500128c */ /* 0x000fe8000bf05300 */
[----:B------:R-:W-:Y:S01]  /*5ca0*/  @UP1 USEL UR4, URZ, 0xffffffff, UP0 ;  /* 0xffffffffff041887 */ /* 0x000fe20008000000 */
[----:B------:R-:W-:Y:S11]  /*5cb0*/  @!P3 BRA `(.L_x_99) ;  /* 0x000000000030b947 */ /* 0x000ff60003800000 */
        /* <DEDUP_REMOVED lines=12> */
.L_x_99:
[----:B------:R-:W-:Y:S05]  /*5d80*/  @!P4 BRA `(.L_x_100) ;  /* 0x000000000024c947 */ /* 0x000fea0003800000 */
[----:B------:R-:W-:Y:S01]  /*5d90*/  ISETP.NE.U32.AND P2, PT, R70, RZ, PT ;  /* 0x000000ff4600720c */ /* 0x000fe20003f45070 */
[----:B------:R-:W2:Y:S03]  /*5da0*/  LDCU.64 UR6, c[0x0][0x358] ;  /* 0x00006b00ff0677ac */ /* 0x000ea60008000a00 */
[----:B------:R-:W-:Y:S11]  /*5db0*/  ISETP.NE.AND.EX P2, PT, R71, RZ, PT, P2 ;  /* 0x000000ff4700720c */ /* 0x000ff60003f45320 */
[----:B------:R-:W-:Y:S02]  /*5dc0*/  @!UPT UIADD3 URZ, UPT, UPT, URZ, URZ, URZ ;  /* 0x000000fffffff290 */ /* 0x000fe4000fffe0ff */
[----:B------:R-:W4:Y:S01]  /*5dd0*/  @P2 LDC.64 R2, c[0x0][0x8a8] ;  /* 0x00022a00ff022b82 */ /* 0x000f220000000a00 */
[----:B-1----:R-:W-:Y:S04]  /*5de0*/  @P2 IMAD R0, R72, UR36, RZ ;  /* 0x0000002448002c24 */ /* 0x002fe8000f8e02ff */
[----:B----4-:R-:W-:Y:S05]  /*5df0*/  @P2 IMAD.WIDE R2, R0, 0x4, R2 ;  /* 0x0000000400022825 */ /* 0x010fea00078e0202 */
[----:B--2--5:R2:W5:Y:S02]  /*5e00*/  @P2 LDG.E R38, desc[UR6][R2.64] ;  /* 0x0000000602262981 */ /* 0x024564000c1e1900 */
[----:B--2---:R-:W4:Y:S02]  /*5e10*/  @!P2 LDC R38, c[0x0][0x8a0] ;  /* 0x00022800ff26ab82 */ /* 0x004f240000000800 */
.L_x_100:
[----:B---3-5:R-:W-:Y:S01]  /*5e20*/  @P0 ISETP.NE.AND P4, PT, R39, RZ, PT ;  /* 0x000000ff2700020c */ /* 0x028fe20003f85270 */
[----:B-1----:R-:W-:Y:S01]  /*5e30*/  IMAD.U32 R0, RZ, RZ, UR4 ;  /* 0x00000004ff007e24 */ /* 0x002fe2000f8e00ff */
[----:B------:R-:W-:Y:S01]  /*5e40*/  @P0 LOP3.LUT P2, RZ, R80, 0xff, RZ, 0xc0, !PT ;  /* 0x000000ff50ff0812 */ /* 0x000fe2000784c0ff */
[----:B------:R-:W-:Y:S01]  /*5e50*/  BSSY B1, `(.L_x_101) ;  /* 0x0000039000017945 */ /* 0x000fe20003800000 */
[----:B------:R-:W-:Y:S02]  /*5e60*/  @P0 SEL R2, RZ, 0xffffffff, P4 ;  /* 0xffffffffff020807 */ /* 0x000fe40002000000 */
[----:B------:R-:W-:Y:S02]  /*5e70*/  CS2R R46, SRZ ;  /* 0x00000000002e7805 */ /* 0x000fe4000001ff00 */
[----:B------:R-:W-:Y:S02]  /*5e80*/  LEA R16, R36, UR44, 0x3 ;  /* 0x0000002c24107c11 */ /* 0x000fe4000f8e18ff */
[----:B------:R-:W-:Y:S02]  /*5e90*/  CS2R R44, SRZ ;  /* 0x00000000002c7805 */ /* 0x000fe4000001ff00 */
[----:B------:R-:W-:Y:S02]  /*5ea0*/  @P1 SEL R2, R0, R2, !P2 ;  /* 0x0000000200021207 */ /* 0x000fe40005000000 */
[----:B------:R-:W-:Y:S02]  /*5eb0*/  CS2R R42, SRZ ;  /* 0x00000000002a7805 */ /* 0x000fe4000001ff00 */
[----:B------:R-:W-:Y:S02]  /*5ec0*/  SHF.L.U32 R3, R85, 0x1f, RZ ;  /* 0x0000001f55037819 */ /* 0x000fe400000006ff */
[----:B------:R-:W-:Y:S02]  /*5ed0*/  CS2R R40, SRZ ;  /* 0x0000000000287805 */ /* 0x000fe4000001ff00 */
[----:B------:R-:W-:Y:S02]  /*5ee0*/  @P0 LOP3.LUT R2, R2, 0x1, RZ, 0xc0, !PT ;  /* 0x0000000102020812 */ /* 0x000fe400078ec0ff */
[----:B------:R-:W-:Y:S02]  /*5ef0*/  PLOP3.LUT P5, PT, PT, PT, PT, 0x8, 0x80 ;  /* 0x000000000080781c */ /* 0x000fe40003fae170 */
[----:B------:R-:W-:Y:S02]  /*5f00*/  ISETP.NE.U32.OR P1, PT, R2, 0x1, !P0 ;  /* 0x000000010200780c */ /* 0x000fe40004725470 */
[----:B------:R-:W-:Y:S11]  /*5f10*/  LEA.HI R2, R36, R36, RZ, 0x1 ;  /* 0x0000002424027211 */ /* 0x000ff600078f08ff */
[----:B------:R-:W-:Y:S04]  /*5f20*/  @P1 SHF.L.U32 R0, R83, 0x1f, RZ ;  /* 0x0000001f53001819 */ /* 0x000fe800000006ff */
[----:B------:R1:W2:Y:S01]  /*5f30*/  @P1 SYNCS.PHASECHK.TRANS64.TRYWAIT P0, [UR44+0xd0], R0 ;  /* 0x0000d000ff0015a7 */ /* 0x0002a2000800112c */
[----:B------:R3:W3:Y:S01]  /*5f40*/  SYNCS.PHASECHK.TRANS64.TRYWAIT P4, [R16+URZ+0x110], R3 ;  /* 0x00011003100075a7 */ /* 0x0006e200080811ff */
[C---:B-1----:R-:W-:Y:S01]  /*5f50*/  IMAD.SHL.U32 R0, R2.reuse, 0x20, RZ ;  /* 0x0000002002007824 */ /* 0x042fe200078e00ff */
[----:B------:R-:W-:Y:S04]  /*5f60*/  LOP3.LUT R2, R2, 0xffe, RZ, 0xc0, !PT ;  /* 0x00000ffe02027812 */ /* 0x000fe800078ec0ff */
[----:B------:R-:W-:Y:S01]  /*5f70*/  LOP3.LUT R0, R0, 0xffffffc0, RZ, 0xc0, !PT ;  /* 0xffffffc000007812 */ /* 0x000fe200078ec0ff */
[----:B------:R-:W-:Y:S04]  /*5f80*/  IMAD.IADD R2, R36, 0x1, -R2 ;  /* 0x0000000124027824 */ /* 0x000fe800078e0a02 */
[----:B------:R-:W-:Y:S04]  /*5f90*/  IMAD.IADD R0, R37, 0x1, R0 ;  /* 0x0000000125007824 */ /* 0x000fe800078e0200 */
[----:B------:R-:W-:Y:S01]  /*5fa0*/  IMAD R2, R2, 0x100000, R0 ;  /* 0x0010000002027824 */ /* 0x000fe200078e0200 */
[----:B--2---:R-:W-:Y:S01]  /*5fb0*/  @P1 PLOP3.LUT P5, PT, P0, PT, PT, 0x8, 0x80 ;  /* 0x000000000080181c */ /* 0x004fe200007ae170 */
[----:B------:R-:W-:Y:S01]  /*5fc0*/  @!UPT UIADD3 URZ, UPT, UPT, URZ, URZ, URZ ;  /* 0x000000fffffff290 */ /* 0x000fe2000fffe0ff */
[----:B---3--:R-:W-:Y:S11]  /*5fd0*/  @!P1 BRA `(.L_x_102) ;  /* 0x0000000000809947 */ /* 0x008ff60003800000 */
[----:B------:R-:W-:Y:S01]  /*5fe0*/  ISETP.NE.U32.AND P0, PT, RZ, UR58, PT ;  /* 0x0000003aff007c0c */ /* 0x000fe2000bf05070 */
[----:B------:R-:W-:Y:S01]  /*5ff0*/  BSSY B0, `(.L_x_103) ;  /* 0x0000012000007945 */ /* 0x000fe20003800000 */
[----:B------:R-:W-:Y:S02]  /*6000*/  ISETP.NE.AND P2, PT, R39, RZ, PT ;  /* 0x000000ff2700720c */ /* 0x000fe40003f45270 */
[----:B------:R-:W-:Y:S02]  /*6010*/  CS2R R42, SRZ ;  /* 0x00000000002a7805 */ /* 0x000fe4000001ff00 */
[----:B------:R-:W-:Y:S02]  /*6020*/  ISETP.NE.AND.EX P0, PT, RZ, UR59, PT, P0 ;  /* 0x0000003bff007c0c */ /* 0x000fe4000bf05300 */
[----:B------:R-:W-:Y:S02]  /*6030*/  CS2R R40, SRZ ;  /* 0x0000000000287805 */ /* 0x000fe4000001ff00 */
[----:B------:R-:W-:Y:S02]  /*6040*/  LOP3.LUT P1, RZ, R80, 0xff, RZ, 0xc0, !PT ;  /* 0x000000ff50ff7812 */ /* 0x000fe4000782c0ff */
[----:B------:R-:W-:Y:S02]  /*6050*/  CS2R R46, SRZ ;  /* 0x00000000002e7805 */ /* 0x000fe4000001ff00 */
[----:B------:R-:W-:Y:S02]  /*6060*/  SEL R0, RZ, 0xffffffff, P2 ;  /* 0xffffffffff007807 */ /* 0x000fe40001000000 */
[----:B------:R-:W-:Y:S02]  /*6070*/  CS2R R44, SRZ ;  /* 0x00000000002c7805 */ /* 0x000fe4000001ff00 */
[----:B------:R-:W-:Y:S04]  /*6080*/  SEL R4, RZ, 0xffffffff, P0 ;  /* 0xffffffffff047807 */ /* 0x000fe80000000000 */
[----:B------:R-:W-:Y:S04]  /*6090*/  @P3 SEL R0, R4, R0, !P1 ;  /* 0x0000000004003207 */ /* 0x000fe80004800000 */
[----:B------:R-:W-:Y:S04]  /*60a0*/  LOP3.LUT R0, R0, 0x1, RZ, 0xc0, !PT ;  /* 0x0000000100007812 */ /* 0x000fe800078ec0ff */
[----:B------:R-:W-:Y:S01]  /*60b0*/  ISETP.NE.U32.AND P0, PT, R0, 0x1, PT ;  /* 0x000000010000780c */ /* 0x000fe20003f05070 */
[----:B------:R-:W-:Y:S01]  /*60c0*/  @!UPT UIADD3 URZ, UPT, UPT, URZ, URZ, URZ ;  /* 0x000000fffffff290 */ /* 0x000fe2000fffe0ff */
[----:B------:R-:W-:Y:S11]  /*60d0*/  @!P5 BRA `(.L_x_104) ;  /* 0x00000000000cd947 */ /* 0x000ff60003800000 */
[----:B------:R-:W-:Y:S04]  /*60e0*/  SHF.L.U32 R4, R83, 0x1f, RZ ;  /* 0x0000001f53047819 */ /* 0x000fe800000006ff */
[----:B------:R-:W1:Y:S02]  /*60f0*/  SYNCS.PHASECHK.TRANS64.TRYWAIT P1, [UR44+0xd0], R4 ;  /* 0x0000d004ff0075a7 */ /* 0x000e64000802112c */
[----:B-1----:R-:W-:Y:S05]  /*6100*/  @!P1 BRA `(.L_x_105) ;  /* 0x0000001800449947 */ /* 0x002fea0003800000 */
.L_x_104:
[----:B------:R-:W-:Y:S05]  /*6110*/  BSYNC B0 ;  /* 0x0000000000007941 */ /* 0x000fea0003800000 */
.L_x_103:
[----:B------:R2:W3:Y:S01]  /*6120*/  @P0 LDS.128 R40, [R79+UR44+0x200] ;  /* 0x0002002c4f280984 */ /* 0x0004e20008000c00 */
[----:B------:R-:W-:Y:S01]  /*6130*/  UIADD3 UR4, UPT, UPT, UR44, 0xd8, URZ ;  /* 0x000000d82c047890 */ /* 0x000fe2000fffe0ff */
[----:B------:R-:W-:Y:S02]  /*6140*/  LOP3.LUT R83, R83, 0x1, RZ, 0x3c, !PT ;  /* 0x0000000153537812 */ /* 0x000fe400078e3cff */
[----:B------:R2:W1:Y:S01]  /*6150*/  @P0 LDS.128 R44, [R78+0x10] ;  /* 0x000010004e2c0984 */ /* 0x0004620000000c00 */
[----:B------:R-:W-:Y:S01]  /*6160*/  UPRMT UR4, UR48, 0x654, UR4 ;  /* 0x0000065430047896 */ /* 0x000fe20008000004 */
[----:B------:R-:W-:Y:S01]  /*6170*/  @!PT LDS RZ, [RZ] ;  /* 0x00000000fffff984 */ /* 0x000fe20000000800 */
[----:B------:R-:W-:Y:S01]  /*6180*/  @!PT LDS RZ, [RZ] ;  /* 0x00000000fffff984 */ /* 0x000fe20000000800 */
[----:B------:R-:W-:Y:S01]  /*6190*/  @!PT LDS RZ, [RZ] ;  /* 0x00000000fffff984 */ /* 0x000fe20000000800 */
[----:B------:R-:W-:Y:S01]  /*61a0*/  @!PT LDS RZ, [RZ] ;  /* 0x00000000fffff984 */ /* 0x000fe20000000800 */
[----:B------:R5:W-:Y:S06]  /*61b0*/  MEMBAR.ALL.CTA ;  /* 0x0000000000007992 */ /* 0x000bec0000008000 */
[----:B-----5:R-:W5:Y:S02]  /*61c0*/  FENCE.VIEW.ASYNC.S ;  /* 0x00000000000073c6 */ /* 0x020f640000000000 */
[----:B-----5:R-:W-:Y:S03]  /*61d0*/  SYNCS.ARRIVE.TRANS64.RED.A1T0 RZ, [UR4], RZ ;  /* 0x000000ffffff79a7 */ /* 0x020fe60008100404 */
.L_x_102:
[----:B------:R-:W-:Y:S05]  /*61e0*/  BSYNC B1 ;  /* 0x0000000000017941 */ /* 0x000fea0003800000 */
.L_x_101:
[----:B-1----:R-:W-:Y:S04]  /*61f0*/  SHF.R.U32.HI R0, RZ, 0x15, R2 ;  /* 0x00000015ff007819 */ /* 0x002fe80000011602 */
[----:B------:R-:W-:Y:S01]  /*6200*/  LOP3.LUT P0, RZ, R0, 0x3, R81, 0x48, !PT ;  /* 0x0000000300ff7812 */ /* 0x000fe20007804851 */
[----:B------:R-:W-:Y:S01]  /*6210*/  @!UPT UIADD3 URZ, UPT, UPT, URZ, URZ, URZ ;  /* 0x000000fffffff290 */ /* 0x000fe2000fffe0ff */
[----:B------:R-:W-:Y:S11]  /*6220*/  @P4 BRA `(.L_x_106) ;  /* 0x0000000000084947 */ /* 0x000ff60003800000 */
[----:B------:R-:W1:Y:S02]  /*6230*/  SYNCS.PHASECHK.TRANS64.TRYWAIT P1, [R16+URZ+0x110], R3 ;  /* 0x00011003100075a7 */ /* 0x000e6400080211ff */
[----:B-1----:R-:W-:Y:S05]  /*6240*/  @!P1 BRA `(.L_x_107) ;  /* 0x00000018000c9947 */ /* 0x002fea0003800000 */
.L_x_106:
[----:B------:R-:W-:Y:S05]  /*6250*/  @!P0 BRA `(.L_x_108) ;  /* 0x0000000000408947 */ /* 0x000fea0003800000 */
[----:B------:R-:W1:Y:S01]  /*6260*/  LDCU.64 UR8, c[0x4][0x70] ;  /* 0x01000e00ff0877ac */ /* 0x000e620008000a00 */
[----:B------:R-:W-:Y:S01]  /*6270*/  MOV R15, 0x0 ;  /* 0x00000000000f7802 */ /* 0x000fe20000000f00 */
[----:B------:R-:W-:Y:S02]  /*6280*/  HFMA2 R12, -RZ, RZ, 0, 5.9604644775390625e-08 ;  /* 0x00000001ff0c7431 */ /* 0x000fe400000001ff */
[----:B------:R-:W-:Y:S02]  /*6290*/  IMAD.MOV.U32 R8, RZ, RZ, 0x192 ;  /* 0x00000192ff087424 */ /* 0x000fe400078e00ff */
[----:B------:R-:W-:Y:S01]  /*62a0*/  IMAD.MOV.U32 R13, RZ, RZ, RZ ;  /* 0x000000ffff0d7224 */ /* 0x000fe200078e00ff */
[----:B------:R-:W5:Y:S01]  /*62b0*/  LDCU.64 UR6, c[0x4][0x78] ;  /* 0x01000f00ff0677ac */ /* 0x000f620008000a00 */
[----:B------:R-:W2:Y:S01]  /*62c0*/  LDC.64 R14, c[0x4][R15] ;  /* 0x010000000f0e7b82 */ /* 0x000ea20000000a00 */
[----:B------:R-:W3:Y:S01]  /*62d0*/  LDCU.64 UR4, c[0x4][0x10] ;  /* 0x01000200ff0477ac */ /* 0x000ee20008000a00 */
[----:B-1----:R-:W-:Y:S01]  /*62e0*/  MOV R5, UR9 ;  /* 0x0000000900057c02 */ /* 0x002fe20008000f00 */
[----:B------:R-:W-:Y:S01]  /*62f0*/  IMAD.U32 R4, RZ, RZ, UR8 ;  /* 0x00000008ff047e24 */ /* 0x000fe2000f8e00ff */
[----:B-----5:R-:W-:Y:S01]  /*6300*/  MOV R7, UR7 ;  /* 0x0000000700077c02 */ /* 0x020fe20008000f00 */
[----:B------:R-:W-:Y:S01]  /*6310*/  IMAD.U32 R6, RZ, RZ, UR6 ;  /* 0x00000006ff067e24 */ /* 0x000fe2000f8e00ff */
[----:B---3--:R-:W-:Y:S01]  /*6320*/  MOV R11, UR5 ;  /* 0x00000005000b7c02 */ /* 0x008fe20008000f00 */
[----:B------:R-:W-:Y:S02]  /*6330*/  IMAD.U32 R10, RZ, RZ, UR4 ;  /* 0x00000004ff0a7e24 */ /* 0x000fe4000f8e00ff */
[----:B------:R-:W-:Y:S07]  /*6340*/  LEPC R20, `(.L_x_108) ;  /* 0x000000001014794e */ /* 0x000fee0000000000 */
[----:B--2-4-:R-:W-:Y:S05]  /*6350*/  CALL.ABS.NOINC R14 ;  /* 0x000000000e007343 */ /* 0x014fea0003c00000 */
.L_x_108:
[----:B------:R-:W-:Y:S01]  /*6360*/  LOP3.LUT P0, RZ, R69, 0x60, RZ, 0xc0, !PT ;  /* 0x0000006045ff7812 */ /* 0x000fe2000780c0ff */
[----:B------:R-:W-:Y:S05]  /*6370*/  WARPSYNC.ALL ;  /* 0x0000000000007948 */ /* 0x000fea0003800000 */
[----:B---3--:R-:W-:Y:S01]  /*6380*/  IMAD.SHL.U32 R66, R41, 0x100, RZ ;  /* 0x0000010029427824 */ /* 0x008fe200078e00ff */
[----:B------:R-:W-:Y:S01]  /*6390*/  R2UR UR4, R2 ;  /* 0x00000000020472ca */ /* 0x000fe200000e0000 */
[----:B------:R-:W-:Y:S01]  /*63a0*/  IMAD.SHL.U32 R60, R43, 0x100, RZ ;  /* 0x000001002b3c7824 */ /* 0x000fe200078e00ff */
[----:B------:R-:W-:Y:S01]  /*63b0*/  R2UR UR5, R16 ;  /* 0x00000000100572ca */ /* 0x000fe200000e0000 */
[----:B------:R-:W-:Y:S01]  /*63c0*/  IMAD.SHL.U32 R48, R47, 0x100, RZ ;  /* 0x000001002f307824 */ /* 0x000fe200078e00ff */
[C---:B------:R-:W-:Y:S01]  /*63d0*/  SHF.L.U32 R2, R40.reuse, 0x10, RZ ;  /* 0x0000001028027819 */ /* 0x040fe200000006ff */
[----:B------:R-:W-:Y:S01]  /*63e0*/  IMAD.SHL.U32 R54, R45, 0x100, RZ ;  /* 0x000001002d367824 */ /* 0x000fe200078e00ff */
[C---:B------:R-:W-:Y:S01]  /*63f0*/  PRMT R0, R40.reuse, 0x8880, RZ ;  /* 0x0000888028007816 */ /* 0x040fe200000000ff */
[----:B------:R-:W-:Y:S01]  /*6400*/  BSSY.RECONVERGENT B0, `(.L_x_109) ;  /* 0x000009f000007945 */ /* 0x000fe20003800200 */
[----:B------:R-:W-:Y:S02]  /*6410*/  SHF.L.U32 R3, R40, 0x8, RZ ;  /* 0x0000000828037819 */ /* 0x000fe400000006ff */
[----:B------:R-:W-:Y:S02]  /*6420*/  SHF.R.S32.HI R2, RZ, 0x18, R2 ;  /* 0x00000018ff027819 */ /* 0x000fe40000011402 */
[----:B------:R-:W-:Y:S01]  /*6430*/  PRMT R68, R41, 0x8880, RZ ;  /* 0x0000888029447816 */ /* 0x000fe200000000ff */
[----:B------:R-:W-:Y:S01]  /*6440*/  LDTM.16dp32bit_t0_t15.x32 R4, tmem[UR4] ;  /* 0x00000004000479ee */ /* 0x000fe20008a80000 */
[----:B------:R-:W1:Y:S01]  /*6450*/  LDTM.16dp32bit_t16_t31.x32 R4, tmem[UR4+0x20] ;  /* 0x00002004000479ee */ /* 0x000e620008aa0000 */
[----:B------:R-:W-:Y:S01]  /*6460*/  NOP ;  /* 0x0000000000007918 */ /* 0x000fe20000000000 */
[----:B------:R-:W-:Y:S01]  /*6470*/  UIADD3 UR4, UPT, UPT, UR5, 0x130, URZ ;  /* 0x0000013005047890 */ /* 0x000fe2000fffe0ff */
[----:B------:R-:W-:Y:S02]  /*6480*/  SHF.R.S32.HI R40, RZ, 0x18, R40 ;  /* 0x00000018ff287819 */ /* 0x000fe40000011428 */
[C---:B------:R-:W-:Y:S01]  /*6490*/  PRMT R65, R42.reuse, 0x8880, RZ ;  /* 0x000088802a417816 */ /* 0x040fe200000000ff */
[----:B------:R-:W-:Y:S01]  /*64a0*/  UPRMT UR4, UR48, 0x654, UR4 ;  /* 0x0000065430047896 */ /* 0x000fe20008000004 */
[C---:B------:R-:W-:Y:S02]  /*64b0*/  SHF.L.U32 R64, R42.reuse, 0x10, RZ ;  /* 0x000000102a407819 */ /* 0x040fe400000006ff */
[----:B------:R-:W-:Y:S02]  /*64c0*/  SHF.L.U32 R63, R42, 0x8, RZ ;  /* 0x000000082a3f7819 */ /* 0x000fe400000006ff */
[----:B------:R-:W-:Y:S02]  /*64d0*/  SHF.R.S32.HI R42, RZ, 0x18, R42 ;  /* 0x00000018ff2a7819 */ /* 0x000fe4000001142a */
[C---:B------:R-:W-:Y:S02]  /*64e0*/  PRMT R62, R43.reuse, 0x8880, RZ ;  /* 0x000088802b3e7816 */ /* 0x040fe400000000ff */
[----:B-1----:R-:W-:Y:S01]  /*64f0*/  SYNCS.ARRIVE.TRANS64.RED.A1T0 RZ, [UR4], RZ ;  /* 0x000000ffffff79a7 */ /* 0x002fe20008100404 */
[----:B------:R-:W-:Y:S02]  /*6500*/  SHF.L.U32 R61, R43, 0x10, RZ ;  /* 0x000000102b3d7819 */ /* 0x000fe400000006ff */
[----:B------:R-:W-:Y:S02]  /*6510*/  SHF.R.S32.HI R43, RZ, 0x18, R43 ;  /* 0x00000018ff2b7819 */ /* 0x000fe4000001142b */
[----:B------:R-:W-:Y:S02]  /*6520*/  SHF.L.U32 R51, R46, 0x8, RZ ;  /* 0x000000082e337819 */ /* 0x000fe400000006ff */
[----:B------:R-:W-:Y:S01]  /*6530*/  SHF.R.S32.HI R3, RZ, 0x18, R3 ;  /* 0x00000018ff037819 */ /* 0x000fe20000011403 */
[C---:B----4-:R-:W-:Y:S01]  /*6540*/  IMAD R4, R38.reuse, R4, RZ ;  /* 0x0000000426047224 */ /* 0x050fe200078e02ff */
[----:B------:R-:W-:Y:S01]  /*6550*/  SHF.L.U32 R67, R41, 0x10, RZ ;  /* 0x0000001029437819 */ /* 0x000fe200000006ff */
[C---:B------:R-:W-:Y:S01]  /*6560*/  IMAD R5, R38.reuse, R5, RZ ;  /* 0x0000000526057224 */ /* 0x040fe200078e02ff */
[----:B------:R-:W-:Y:S01]  /*6570*/  SHF.R.S32.HI R41, RZ, 0x18, R41 ;  /* 0x00000018ff297819 */ /* 0x000fe20000011429 */
[----:B------:R-:W-:Y:S01]  /*6580*/  IMAD R6, R38, R6, RZ ;  /* 0x0000000626067224 */ /* 0x000fe200078e02ff */
[----:B------:R-:W-:Y:S01]  /*6590*/  PRMT R59, R44, 0x8880, RZ ;  /* 0x000088802c3b7816 */ /* 0x000fe200000000ff */
[----:B------:R-:W-:Y:S01]  /*65a0*/  IMAD R4, R0, R39, R4 ;  /* 0x0000002700047224 */ /* 0x000fe200078e0204 */
[----:B------:R-:W-:Y:S01]  /*65b0*/  MOV R0, R68 ;  /* 0x0000004400007202 */ /* 0x000fe20000000f00 */
[----:B------:R-:W-:Y:S01]  /*65c0*/  IMAD R7, R38, R7, RZ ;  /* 0x0000000726077224 */ /* 0x000fe200078e02ff */
[----:B------:R-:W-:Y:S01]  /*65d0*/  SHF.L.U32 R58, R44, 0x10, RZ ;  /* 0x000000102c3a7819 */ /* 0x000fe200000006ff */
[-C--:B------:R-:W-:Y:S01]  /*65e0*/  IMAD R5, R2, R39.reuse, R5 ;  /* 0x0000002702057224 */ /* 0x080fe200078e0205 */
[----:B------:R-:W-:Y:S01]  /*65f0*/  SHF.R.S32.HI R2, RZ, 0x18, R67 ;  /* 0x00000018ff027819 */ /* 0x000fe20000011443 */
[-C--:B------:R-:W-:Y:S01]  /*6600*/  IMAD R6, R3, R39.reuse, R6 ;  /* 0x0000002703067224 */ /* 0x080fe200078e0206 */
[----:B------:R-:W-:Y:S01]  /*6610*/  SHF.R.S32.HI R3, RZ, 0x18, R66 ;  /* 0x00000018ff037819 */ /* 0x000fe20000011442 */
[----:B------:R-:W-:Y:S01]  /*6620*/  IMAD R8, R38, R8, RZ ;  /* 0x0000000826087224 */ /* 0x000fe200078e02ff */
[C---:B------:R-:W-:Y:S01]  /*6630*/  PRMT R56, R45.reuse, 0x8880, RZ ;  /* 0x000088802d387816 */ /* 0x040fe200000000ff */
[----:B------:R-:W-:Y:S01]  /*6640*/  IMAD R7, R40, R39, R7 ;  /* 0x0000002728077224 */ /* 0x000fe200078e0207 */
[----:B------:R-:W-:Y:S01]  /*6650*/  MOV R40, R65 ;  /* 0x0000004100287202 */ /* 0x000fe20000000f00 */
[----:B------:R-:W-:Y:S01]  /*6660*/  IMAD R9, R38, R9, RZ ;  /* 0x0000000926097224 */ /* 0x000fe200078e02ff */
[----:B------:R-:W-:Y:S01]  /*6670*/  SHF.L.U32 R55, R45, 0x10, RZ ;  /* 0x000000102d377819 */ /* 0x000fe200000006ff */
[-C--:B------:R-:W-:Y:S01]  /*6680*/  IMAD R8, R0, R39.reuse, R8 ;  /* 0x0000002700087224 */ /* 0x080fe200078e0208 */
[----:B------:R-:W-:Y:S01]  /*6690*/  PRMT R53, R46, 0x8880, RZ ;  /* 0x000088802e357816 */ /* 0x000fe200000000ff */
[----:B------:R-:W-:Y:S01]  /*66a0*/  IMAD R10, R38, R10, RZ ;  /* 0x0000000a260a7224 */ /* 0x000fe200078e02ff */
[----:B------:R-:W-:Y:S01]  /*66b0*/  SHF.R.S32.HI R45, RZ, 0x18, R45 ;  /* 0x00000018ff2d7819 */ /* 0x000fe2000001142d */
[----:B------:R-:W-:Y:S01]  /*66c0*/  IMAD R9, R2, R39, R9 ;  /* 0x0000002702097224 */ /* 0x000fe200078e0209 */
[----:B------:R-:W-:Y:S01]  /*66d0*/  SHF.L.U32 R52, R46, 0x10, RZ ;  /* 0x000000102e347819 */ /* 0x000fe200000006ff */
[C---:B------:R-:W-:Y:S01]  /*66e0*/  IMAD R0, R38.reuse, R20, RZ ;  /* 0x0000001426007224 */ /* 0x040fe200078e02ff */
[C---:B------:R-:W-:Y:S01]  /*66f0*/  PRMT R50, R47.reuse, 0x8880, RZ ;  /* 0x000088802f327816 */ /* 0x040fe200000000ff */
[C---:B------:R-:W-:Y:S01]  /*6700*/  IMAD R11, R38.reuse, R11, RZ ;  /* 0x0000000b260b7224 */ /* 0x040fe200078e02ff */
[----:B------:R-:W-:Y:S01]  /*6710*/  SHF.R.S32.HI R46, RZ, 0x18, R46 ;  /* 0x00000018ff2e7819 */ /* 0x000fe2000001142e */
[C---:B------:R-:W-:Y:S01]  /*6720*/  IMAD R2, R38.reuse, R21, RZ ;  /* 0x0000001526027224 */ /* 0x040fe200078e02ff */
[----:B------:R-:W-:Y:S01]  /*6730*/  SHF.L.U32 R49, R47, 0x10, RZ ;  /* 0x000000102f317819 */ /* 0x000fe200000006ff */
[C---:B------:R-:W-:Y:S01]  /*6740*/  IMAD R20, R38.reuse, R24, RZ ;  /* 0x0000001826147224 */ /* 0x040fe200078e02ff */
[----:B------:R-:W-:Y:S01]  /*6750*/  SHF.R.S32.HI R47, RZ, 0x18, R47 ;  /* 0x00000018ff2f7819 */ /* 0x000fe2000001142f */
[----:B------:R-:W-:Y:S01]  /*6760*/  IMAD R21, R38, R25, RZ ;  /* 0x0000001926157224 */ /* 0x000fe200078e02ff */
[----:B------:R-:W-:Y:S01]  /*6770*/  SHF.L.U32 R57, R44, 0x8, RZ ;  /* 0x000000082c397819 */ /* 0x000fe200000006ff */
[----:B------:R-:W-:Y:S01]  /*6780*/  IMAD R24, R38, R28, RZ ;  /* 0x0000001c26187224 */ /* 0x000fe200078e02ff */
[----:B------:R-:W-:Y:S01]  /*6790*/  SHF.R.S32.HI R44, RZ, 0x18, R44 ;  /* 0x00000018ff2c7819 */ /* 0x000fe2000001142c */
[----:B------:R-:W-:Y:S01]  /*67a0*/  IMAD R10, R3, R39, R10 ;  /* 0x00000027030a7224 */ /* 0x000fe200078e020a */
[----:B------:R-:W-:Y:S01]  /*67b0*/  IADD3 R36, PT, PT, R36, 0x1, RZ ;  /* 0x0000000124247810 */ /* 0x000fe20007ffe0ff */
[C---:B------:R-:W-:Y:S02]  /*67c0*/  IMAD R12, R38.reuse, R12, RZ ;  /* 0x0000000c260c7224 */ /* 0x040fe400078e02ff */
[C---:B------:R-:W-:Y:S02]  /*67d0*/  IMAD R25, R38.reuse, R29, RZ ;  /* 0x0000001d26197224 */ /* 0x040fe400078e02ff */
[C---:B------:R-:W-:Y:S01]  /*67e0*/  IMAD R28, R38.reuse, R32, RZ ;  /* 0x00000020261c7224 */ /* 0x040fe200078e02ff */
[----:B------:R-:W-:Y:S01]  /*67f0*/  SHF.R.S32.HI R32, RZ, 0x18, R64 ;  /* 0x00000018ff207819 */ /* 0x000fe20000011440 */
[C---:B------:R-:W-:Y:S01]  /*6800*/  IMAD R29, R38.reuse, R33, RZ ;  /* 0x00000021261d7224 */ /* 0x040fe200078e02ff */
[----:B------:R-:W-:Y:S01]  /*6810*/  I2IP.S8.S32.SAT R33, R7, R6, RZ ;  /* 0x0000000607217239 */ /* 0x000fe200000014ff */
[----:B------:R-:W-:Y:S01]  /*6820*/  IMAD R11, R41, R39, R11 ;  /* 0x00000027290b7224 */ /* 0x000fe200078e020b */
[----:B------:R-:W-:Y:S01]  /*6830*/  MOV R7, R62 ;  /* 0x0000003e00077202 */ /* 0x000fe20000000f00 */
[C---:B------:R-:W-:Y:S01]  /*6840*/  IMAD R13, R38.reuse, R13, RZ ;  /* 0x0000000d260d7224 */ /* 0x040fe200078e02ff */
[----:B------:R-:W-:Y:S01]  /*6850*/  SHF.R.S32.HI R6, RZ, 0x18, R63 ;  /* 0x00000018ff067819 */ /* 0x000fe2000001143f */
[----:B------:R-:W-:Y:S01]  /*6860*/  IMAD R14, R38, R14, RZ ;  /* 0x0000000e260e7224 */ /* 0x000fe200078e02ff */
[----:B------:R-:W-:Y:S01]  /*6870*/  I2IP.S8.S32.SAT R41, R11, R10, RZ ;  /* 0x0000000a0b297239 */ /* 0x000fe200000014ff */
[----:B------:R-:W-:Y:S01]  /*6880*/  IMAD R12, R40, R39, R12 ;  /* 0x00000027280c7224 */ /* 0x000fe200078e020c */
[----:B------:R-:W-:Y:S01]  /*6890*/  I2IP.S8.S32.SAT R40, R5, R4, R33 ;  /* 0x0000000405287239 */ /* 0x000fe20000001421 */
[----:B------:R-:W-:Y:S01]  /*68a0*/  IMAD R15, R38, R15, RZ ;  /* 0x0000000f260f7224 */ /* 0x000fe200078e02ff */
[----:B------:R-:W-:Y:S01]  /*68b0*/  I2IP.S8.S32.SAT R41, R9, R8, R41 ;  /* 0x0000000809297239 */ /* 0x000fe20000001429 */
[-C--:B------:R-:W-:Y:S01]  /*68c0*/  IMAD R13, R32, R39.reuse, R13 ;  /* 0x00000027200d7224 */ /* 0x080fe200078e020d */
[----:B------:R-:W-:Y:S01]  /*68d0*/  SHF.R.S32.HI R10, RZ, 0x18, R61 ;  /* 0x00000018ff0a7819 */ /* 0x000fe2000001143d */
[----:B------:R-:W-:Y:S01]  /*68e0*/  IMAD R16, R38, R16, RZ ;  /* 0x0000001026107224 */ /* 0x000fe200078e02ff */
[----:B------:R-:W-:Y:S01]  /*68f0*/  SHF.R.S32.HI R5, RZ, 0x18, R58 ;  /* 0x00000018ff057819 */ /* 0x000fe2000001143a */
[----:B------:R-:W-:Y:S01]  /*6900*/  IMAD R14, R6, R39, R14 ;  /* 0x00000027060e7224 */ /* 0x000fe200078e020e */
[----:B------:R-:W-:Y:S01]  /*6910*/  SHF.R.S32.HI R11, RZ, 0x18, R60 ;  /* 0x00000018ff0b7819 */ /* 0x000fe2000001143c */
[----:B------:R-:W-:Y:S01]  /*6920*/  IMAD R17, R38, R17, RZ ;  /* 0x0000001126117224 */ /* 0x000fe200078e02ff */
[----:B------:R-:W-:Y:S01]  /*6930*/  SHF.R.S32.HI R6, RZ, 0x18, R57 ;  /* 0x00000018ff067819 */ /* 0x000fe20000011439 */
[-C--:B------:R-:W-:Y:S02]  /*6940*/  IMAD R15, R42, R39.reuse, R15 ;  /* 0x000000272a0f7224 */ /* 0x080fe400078e020f */
[C---:B------:R-:W-:Y:S02]  /*6950*/  IMAD R18, R38.reuse, R18, RZ ;  /* 0x0000001226127224 */ /* 0x040fe400078e02ff */
[----:B------:R-:W-:Y:S01]  /*6960*/  IMAD R16, R7, R39, R16 ;  /* 0x0000002707107224 */ /* 0x000fe200078e0210 */
[----:B------:R-:W-:Y:S01]  /*6970*/  I2IP.S8.S32.SAT R14, R15, R14, RZ ;  /* 0x0000000e0f0e7239 */ /* 0x000fe200000014ff */
[----:B------:R-:W-:Y:S01]  /*6980*/  IMAD R19, R38, R19, RZ ;  /* 0x0000001326137224 */ /* 0x000fe200078e02ff */
[----:B------:R-:W-:Y:S01]  /*6990*/  SHF.R.S32.HI R7, RZ, 0x18, R48 ;  /* 0x00000018ff077819 */ /* 0x000fe20000011430 */
[-C--:B------:R-:W-:Y:S01]  /*69a0*/  IMAD R17, R10, R39.reuse, R17 ;  /* 0x000000270a117224 */ /* 0x080fe200078e0211 */
[----:B------:R-:W-:Y:S01]  /*69b0*/  I2IP.S8.S32.SAT R42, R13, R12, R14 ;  /* 0x0000000c0d2a7239 */ /* 0x000fe2000000140e */
[-C--:B------:R-:W-:Y:S02]  /*69c0*/  IMAD R18, R11, R39.reuse, R18 ;  /* 0x000000270b127224 */ /* 0x080fe400078e0212 */
[----:B------:R-:W-:Y:S02]  /*69d0*/  IMAD.MOV.U32 R4, RZ, RZ, R59 ;  /* 0x000000ffff047224 */ /* 0x000fe400078e003b */
[-C--:B------:R-:W-:Y:S02]  /*69e0*/  IMAD R19, R43, R39.reuse, R19 ;  /* 0x000000272b137224 */ /* 0x080fe400078e0213 */
[----:B------:R-:W-:Y:S02]  /*69f0*/  IMAD R3, R38, R22, RZ ;  /* 0x0000001626037224 */ /* 0x000fe400078e02ff */
[----:B------:R-:W-:Y:S01]  /*6a00*/  IMAD R0, R4, R39, R0 ;  /* 0x0000002704007224 */ /* 0x000fe200078e0200 */
[----:B------:R-:W-:Y:S01]  /*6a10*/  I2IP.S8.S32.SAT R18, R19, R18, RZ ;  /* 0x0000001213127239 */ /* 0x000fe200000014ff */
[----:B------:R-:W-:Y:S01]  /*6a20*/  IMAD R23, R38, R23, RZ ;  /* 0x0000001726177224 */ /* 0x000fe200078e02ff */
[----:B------:R-:W-:Y:S01]  /*6a30*/  MOV R4, R56 ;  /* 0x0000003800047202 */ /* 0x000fe20000000f00 */
[-C--:B------:R-:W-:Y:S01]  /*6a40*/  IMAD R2, R5, R39.reuse, R2 ;  /* 0x0000002705027224 */ /* 0x080fe200078e0202 */
[----:B------:R-:W-:Y:S01]  /*6a50*/  I2IP.S8.S32.SAT R43, R17, R16, R18 ;  /* 0x00000010112b7239 */ /* 0x000fe20000001412 */
[-C--:B------:R-:W-:Y:S01]  /*6a60*/  IMAD R3, R6, R39.reuse, R3 ;  /* 0x0000002706037224 */ /* 0x080fe200078e0203 */
[----:B------:R-:W-:Y:S01]  /*6a70*/  SHF.R.S32.HI R5, RZ, 0x18, R55 ;  /* 0x00000018ff057819 */ /* 0x000fe20000011437 */
[-C--:B------:R-:W-:Y:S01]  /*6a80*/  IMAD R23, R44, R39.reuse, R23 ;  /* 0x000000272c177224 */ /* 0x080fe200078e0217 */
[----:B------:R-:W-:Y:S01]  /*6a90*/  SHF.R.S32.HI R6, RZ, 0x18, R54 ;  /* 0x00000018ff067819 */ /* 0x000fe20000011436 */
[----:B------:R-:W-:Y:S01]  /*6aa0*/  IMAD R22, R38, R26, RZ ;  /* 0x0000001a26167224 */ /* 0x000fe200078e02ff */
[----:B------:R1:W-:Y:S01]  /*6ab0*/  STS.128 [R79+UR44+0x1200], R40 ;  /* 0x001200284f007988 */ /* 0x0003e20008000c2c */
[----:B------:R-:W-:Y:S01]  /*6ac0*/  IMAD R20, R4, R39, R20 ;  /* 0x0000002704147224 */ /* 0x000fe200078e0214 */
[----:B------:R-:W-:Y:S01]  /*6ad0*/  I2IP.S8.S32.SAT R3, R23, R3, RZ ;  /* 0x0000000317037239 */ /* 0x000fe200000014ff */
[----:B------:R-:W-:Y:S01]  /*6ae0*/  IMAD R27, R38, R27, RZ ;  /* 0x0000001b261b7224 */ /* 0x000fe200078e02ff */
[----:B------:R-:W-:Y:S01]  /*6af0*/  MOV R4, R53 ;  /* 0x0000003500047202 */ /* 0x000fe20000000f00 */
[-C--:B------:R-:W-:Y:S01]  /*6b00*/  IMAD R21, R5, R39.reuse, R21 ;  /* 0x0000002705157224 */ /* 0x080fe200078e0215 */
[----:B------:R-:W-:Y:S01]  /*6b10*/  SHF.R.S32.HI R5, RZ, 0x18, R52 ;  /* 0x00000018ff057819 */ /* 0x000fe20000011434 */
[-C--:B------:R-:W-:Y:S01]  /*6b20*/  IMAD R22, R6, R39.reuse, R22 ;  /* 0x0000002706167224 */ /* 0x080fe200078e0216 */
[----:B------:R-:W-:Y:S01]  /*6b30*/  SHF.R.S32.HI R6, RZ, 0x18, R49 ;  /* 0x00000018ff067819 */ /* 0x000fe20000011431 */
[-C--:B------:R-:W-:Y:S02]  /*6b40*/  IMAD R27, R45, R39.reuse, R27 ;  /* 0x000000272d1b7224 */ /* 0x080fe400078e021b */
[-C--:B------:R-:W-:Y:S01]  /*6b50*/  IMAD R24, R4, R39.reuse, R24 ;  /* 0x0000002704187224 */ /* 0x080fe200078e0218 */
[----:B------:R-:W-:Y:S01]  /*6b60*/  SHF.R.S32.HI R4, RZ, 0x18, R51 ;  /* 0x00000018ff047819 */ /* 0x000fe20000011433 */
[C---:B------:R-:W-:Y:S02]  /*6b70*/  IMAD R26, R38.reuse, R30, RZ ;  /* 0x0000001e261a7224 */ /* 0x040fe400078e02ff */
[----:B------:R-:W-:Y:S01]  /*6b80*/  IMAD R25, R5, R39, R25 ;  /* 0x0000002705197224 */ /* 0x000fe200078e0219 */
[----:B------:R-:W-:Y:S01]  /*6b90*/  MOV R5, R50 ;  /* 0x0000003200057202 */ /* 0x000fe20000000f00 */
[----:B------:R-:W-:Y:S02]  /*6ba0*/  IMAD R31, R38, R31, RZ ;  /* 0x0000001f261f7224 */ /* 0x000fe400078e02ff */
[-C--:B------:R-:W-:Y:S01]  /*6bb0*/  IMAD R26, R4, R39.reuse, R26 ;  /* 0x00000027041a7224 */ /* 0x080fe200078e021a */
[----:B------:R-:W-:Y:S01]  /*6bc0*/  I2IP.S8.S32.SAT R4, R2, R0, R3 ;  /* 0x0000000002047239 */ /* 0x000fe20000001403 */
[-C--:B------:R-:W-:Y:S02]  /*6bd0*/  IMAD R31, R46, R39.reuse, R31 ;  /* 0x000000272e1f7224 */ /* 0x080fe400078e021f */
[-C--:B------:R-:W-:Y:S01]  /*6be0*/  IMAD R28, R5, R39.reuse, R28 ;  /* 0x00000027051c7224 */ /* 0x080fe200078e021c */
[----:B------:R-:W-:Y:S01]  /*6bf0*/  I2IP.S8.S32.SAT R5, R27, R22, RZ ;  /* 0x000000161b057239 */ /* 0x000fe200000014ff */
[----:B------:R-:W-:Y:S02]  /*6c00*/  IMAD R30, R38, R34, RZ ;  /* 0x00000022261e7224 */ /* 0x000fe400078e02ff */
[----:B------:R-:W-:Y:S01]  /*6c10*/  IMAD R29, R6, R39, R29 ;  /* 0x00000027061d7224 */ /* 0x000fe200078e021d */
[----:B------:R-:W-:Y:S01]  /*6c20*/  I2IP.S8.S32.SAT R6, R31, R26, RZ ;  /* 0x0000001a1f067239 */ /* 0x000fe200000014ff */
[----:B------:R-:W-:Y:S01]  /*6c30*/  IMAD R35, R38, R35, RZ ;  /* 0x0000002326237224 */ /* 0x000fe200078e02ff */
[----:B------:R-:W-:Y:S01]  /*6c40*/  I2IP.S8.S32.SAT R5, R21, R20, R5 ;  /* 0x0000001415057239 */ /* 0x000fe20000001405 */
[-C--:B------:R-:W-:Y:S01]  /*6c50*/  IMAD R30, R7, R39.reuse, R30 ;  /* 0x00000027071e7224 */ /* 0x080fe200078e021e */
[----:B------:R-:W-:Y:S01]  /*6c60*/  I2IP.S8.S32.SAT R6, R25, R24, R6 ;  /* 0x0000001819067239 */ /* 0x000fe20000001406 */
[----:B------:R-:W-:Y:S05]  /*6c70*/  IMAD R35, R47, R39, R35 ;  /* 0x000000272f237224 */ /* 0x000fea00078e0223 */
[----:B------:R-:W-:Y:S04]  /*6c80*/  I2IP.S8.S32.SAT R7, R35, R30, RZ ;  /* 0x0000001e23077239 */ /* 0x000fe800000014ff */
[----:B------:R-:W-:Y:S05]  /*6c90*/  I2IP.S8.S32.SAT R7, R29, R28, R7 ;  /* 0x0000001c1d077239 */ /* 0x000fea0000001407 */
[----:B------:R1:W-:Y:S01]  /*6ca0*/  STS.128 [R78+0x1010], R4 ;  /* 0x001010044e007388 */ /* 0x0003e20000000c00 */
[----:B------:R-:W-:Y:S01]  /*6cb0*/  @!PT LDS RZ, [RZ] ;  /* 0x00000000fffff984 */ /* 0x000fe20000000800 */
[----:B------:R-:W-:Y:S01]  /*6cc0*/  @!PT LDS RZ, [RZ] ;  /* 0x00000000fffff984 */ /* 0x000fe20000000800 */
[----:B------:R-:W-:Y:S01]  /*6cd0*/  @!PT LDS RZ, [RZ] ;  /* 0x00000000fffff984 */ /* 0x000fe20000000800 */
[----:B------:R-:W-:Y:S01]  /*6ce0*/  @!PT LDS RZ, [RZ] ;  /* 0x00000000fffff984 */ /* 0x000fe20000000800 */
[----:B------:R3:W-:Y:S07]  /*6cf0*/  MEMBAR.ALL.CTA ;  /* 0x0000000000007992 */ /* 0x0007ee0000008000 */
[----:B---3--:R-:W3:Y:S02]  /*6d00*/  FENCE.VIEW.ASYNC.S ;  /* 0x00000000000073c6 */ /* 0x008ee40000000000 */
[----:B---3--:R-:W-:Y:S06]  /*6d10*/  BAR.SYNC.DEFER_BLOCKING 0x1, 0x80 ;  /* 0x0042000000007b1d */ /* 0x008fec0000010000 */
[----:B------:R-:W-:Y:S05]  /*6d20*/  @P0 BRA `(.L_x_110) ;  /* 0x0000000000300947 */ /* 0x000fea0003800000 */
[----:B------:R-:W-:Y:S02]  /*6d30*/  UIADD3 UR4, UPT, UPT, UR44, 0x1200, URZ ;  /* 0x000012002c047890 */ /* 0x000fe4000fffe0ff */
[----:B------:R-:W-:Y:S02]  /*6d40*/  USHF.L.U32 UR9, UR45, 0x6, URZ ;  /* 0x000000062d097899 */ /* 0x000fe400080006ff */
[----:B------:R-:W-:Y:S02]  /*6d50*/  USHF.L.U32 UR10, UR46, 0x6, URZ ;  /* 0x000000062e0a7899 */ /* 0x000fe400080006ff */
[----:B------:R-:W-:Y:S01]  /*6d60*/  MOV R86, UR4 ;  /* 0x0000000400567c02 */ /* 0x000fe20008000f00 */
[----:B------:R-:W-:Y:S01]  /*6d70*/  UIADD3 UR4, UP0, UPT, UR62, 0x680, URZ ;  /* 0x000006803e047890 */ /* 0x000fe2000ff1e0ff */
[----:B------:R-:W-:Y:S02]  /*6d80*/  UMOV UR11, UR36 ;  /* 0x00000024000b7c82 */ /* 0x000fe40008000000 */
[----:B------:R-:W-:Y:S01]  /*6d90*/  R2UR UR8, R86 ;  /* 0x00000000560872ca */ /* 0x000fe200000e0000 */
[----:B------:R-:W-:Y:S11]  /*6da0*/  UIADD3.X UR5, UPT, UPT, URZ, UR63, URZ, UP0, !UPT ;  /* 0x0000003fff057290 */ /* 0x000ff600087fe4ff */
[----:B------:R-:W-:Y:S01]  /*6db0*/  @!UPT UIADD3 URZ, UPT, UPT, URZ, URZ, URZ ;  /* 0x000000fffffff290 */ /* 0x000fe2000fffe0ff */
[----:B------:R3:W-:Y:S01]  /*6dc0*/  UTMASTG.3D [UR8], [UR4] ;  /* 0x00000008040073b5 */ /* 0x0007e20008010000 */
[----:B------:R0:W-:Y:S01]  /*6dd0*/  UTMACMDFLUSH ;  /* 0x00000000000079b7 */ /* 0x0001e20000000000 */
[----:B---3--:R-:W-:Y:S04]  /*6de0*/  DEPBAR.LE SB0, 0x0 ;  /* 0x000080000000791a */ /* 0x008fe80000000000 */
.L_x_110:
[----:B------:R-:W-:Y:S05]  /*6df0*/  BSYNC.RECONVERGENT B0 ;  /* 0x0000000000007941 */ /* 0x000fea0003800200 */
.L_x_109:
[----:B------:R-:W-:Y:S01]  /*6e00*/  BAR.SYNC.DEFER_BLOCKING 0x1, 0x80 ;  /* 0x0042000000007b1d */ /* 0x000fe20000010000 */
[----:B------:R-:W-:Y:S01]  /*6e10*/  ISETP.NE.AND P0, PT, R82, 0x2, PT ;  /* 0x000000025200780c */ /* 0x000fe20003f05270 */
[----:B------:R-:W-:Y:S01]  /*6e20*/  UISETP.NE.AND UP0, UPT, UR47, URZ, UPT ;  /* 0x000000ff2f00728c */ /* 0x000fe2000bf05270 */
[----:B------:R-:W-:Y:S01]  /*6e30*/  ISETP.NE.AND P1, PT, R36, 0x4, PT ;  /* 0x000000042400780c */ /* 0x000fe20003f25270 */
[----:B------:R-:W-:Y:S01]  /*6e40*/  UIADD3 UR45, UPT, UPT, UR37, UR57, URZ ;  /* 0x00000039252d7290 */ /* 0x000fe2000fffe0ff */
[----:B------:R-:W-:Y:S01]  /*6e50*/  SEL R2, RZ, 0x1, P0 ;  /* 0x00000001ff027807 */ /* 0x000fe20000000000 */
[----:B------:R-:W-:Y:S01]  /*6e60*/  UIADD3 UR46, UPT, UPT, UR38, UR60, URZ ;  /* 0x0000003c262e7290 */ /* 0x000fe2000fffe0ff */
[----:B------:R-:W-:Y:S02]  /*6e70*/  SEL R0, RZ, 0x1, P1 ;  /* 0x00000001ff007807 */ /* 0x000fe40000800000 */
[----:B------:R-:W-:Y:S02]  /*6e80*/  LOP3.LUT R84, R84, R2, RZ, 0x3c, !PT ;  /* 0x0000000254547212 */ /* 0x000fe400078e3cff */
[----:B------:R-:W-:Y:S02]  /*6e90*/  LOP3.LUT R85, R85, R0, RZ, 0x3c, !PT ;  /* 0x0000000055557212 */ /* 0x000fe400078e3cff */
[----:B------:R-:W-:Y:S02]  /*6ea0*/  SEL R82, R82, RZ, P0 ;  /* 0x000000ff52527207 */ /* 0x000fe40000000000 */
[----:B------:R-:W-:Y:S01]  /*6eb0*/  SEL R36, R36, RZ, P1 ;  /* 0x000000ff24247207 */ /* 0x000fe20000800000 */
[----:B------:R-:W-:Y:S01]  /*6ec0*/  UMOV UR36, UR51 ;  /* 0x0000003300247c82 */ /* 0x000fe20008000000 */
[----:B------:R-:W-:Y:S05]  /*6ed0*/  BRA.U UP0, `(.L_x_111) ;  /* 0xffffffe500107547 */ /* 0x000fea000b83ffff */
[----:B------:R-:W-:Y:S05]  /*6ee0*/  EXIT ;  /* 0x000000000000794d */ /* 0x000fea0003800000 */
.L_x_25:
[----:B--2---:R2:W3:Y:S02]  /*6ef0*/  SYNCS.PHASECHK.TRANS64.TRYWAIT P0, [R0+URZ+0x160], R2 ;  /* 0x00016002000075a7 */ /* 0x0044e400080011ff */
[----:B---3--:R-:W-:Y:S05]  /*6f00*/  @!P0 NANOSLEEP.SYNCS 0x989680 ;  /* 0x009896800000895d */ /* 0x008fea0003900000 */
[----:B------:R-:W3:Y:S02]  /*6f10*/  @!P0 SYNCS.PHASECHK.TRANS64 P0, [R0+URZ+0x160], R2 ;  /* 0x00016002000085a7 */ /* 0x000ee400080010ff */
[----:B---3--:R-:W-:Y:S05]  /*6f20*/  @!P0 BRA `(.L_x_25) ;  /* 0xfffffffc00f08947 */ /* 0x008fea000383ffff */
[----:B------:R-:W-:Y:S05]  /*6f30*/  BRA `(.L_x_112) ;  /* 0xffffffa800a87947 */ /* 0x000fea000383ffff */
.L_x_28:
[----:B-1----:R-:W-:-:S07]  /*6f40*/  MOV R0, UR33 ;  /* 0x0000002100007c02 */ /* 0x002fce0008000f00 */
.L_x_113:
[----:B-1----:R1:W2:Y:S02]  /*6f50*/  SYNCS.PHASECHK.TRANS64.TRYWAIT P0, [R0+URZ+0x68], R3 ;  /* 0x00006803000075a7 */ /* 0x0022a400080011ff */
[----:B--2---:R-:W-:Y:S05]  /*6f60*/  @!P0 NANOSLEEP.SYNCS 0x989680 ;  /* 0x009896800000895d */ /* 0x004fea0003900000 */
[----:B------:R-:W2:Y:S02]  /*6f70*/  @!P0 SYNCS.PHASECHK.TRANS64 P0, [R0+URZ+0x68], R3 ;  /* 0x00006803000085a7 */ /* 0x000ea400080010ff */
[----:B--2---:R-:W-:Y:S05]  /*6f80*/  @!P0 BRA `(.L_x_113) ;  /* 0xfffffffc00f08947 */ /* 0x004fea000383ffff */
[----:B------:R-:W-:Y:S05]  /*6f90*/  BRA `(.L_x_27) ;  /* 0xffffffa800f07947 */ /* 0x000fea000383ffff */
.L_x_35:
[----:B-1----:R-:W-:-:S07]  /*6fa0*/  MOV R0, UR17 ;  /* 0x0000001100007c02 */ /* 0x002fce0008000f00 */
.L_x_114:
[----:B-1----:R1:W2:Y:S02]  /*6fb0*/  SYNCS.PHASECHK.TRANS64.TRYWAIT P0, [R0+URZ+0x68], R3 ;  /* 0x00006803000075a7 */ /* 0x0022a400080011ff */
[----:B--2---:R-:W-:Y:S05]  /*6fc0*/  @!P0 NANOSLEEP.SYNCS 0x989680 ;  /* 0x009896800000895d */ /* 0x004fea0003900000 */
[----:B------:R-:W2:Y:S02]  /*6fd0*/  @!P0 SYNCS.PHASECHK.TRANS64 P0, [R0+URZ+0x68], R3 ;  /* 0x00006803000085a7 */ /* 0x000ea400080010ff */
[----:B--2---:R-:W-:Y:S05]  /*6fe0*/  @!P0 BRA `(.L_x_114) ;  /* 0xfffffffc00f08947 */ /* 0x004fea000383ffff */
[----:B------:R-:W-:Y:S05]  /*6ff0*/  BRA `(.L_x_34) ;  /* 0xffffffac00ac7947 */ /* 0x000fea000383ffff */
.L_x_40:
[----:B-1----:R1:W2:Y:S02]  /*7000*/  SYNCS.PHASECHK.TRANS64.TRYWAIT P0, [R3+URZ+0xf0], R0 ;  /* 0x0000f000030075a7 */ /* 0x0022a400080011ff */
[----:B--2---:R-:W-:Y:S05]  /*7010*/  @!P0 NANOSLEEP.SYNCS 0x989680 ;  /* 0x009896800000895d */ /* 0x004fea0003900000 */
[----:B------:R-:W2:Y:S02]  /*7020*/  @!P0 SYNCS.PHASECHK.TRANS64 P0, [R3+URZ+0xf0], R0 ;  /* 0x0000f000030085a7 */ /* 0x000ea400080010ff */
[----:B--2---:R-:W-:Y:S05]  /*7030*/  @!P0 BRA `(.L_x_40) ;  /* 0xfffffffc00f08947 */ /* 0x004fea000383ffff */
[----:B------:R-:W-:Y:S05]  /*7040*/  BRA `(.L_x_115) ;  /* 0xffffffb000507947 */ /* 0x000fea000383ffff */
.L_x_44:
[----:B------:R-:W-:-:S07]  /*7050*/  MOV R0, UR4 ;  /* 0x0000000400007c02 */ /* 0x000fce0008000f00 */
.L_x_116:
[----:B-1----:R1:W2:Y:S02]  /*7060*/  SYNCS.PHASECHK.TRANS64.TRYWAIT P0, [R0+URZ], R2 ;  /* 0x00000002000075a7 */ /* 0x0022a400080011ff */
[----:B--2---:R-:W-:Y:S05]  /*7070*/  @!P0 NANOSLEEP.SYNCS 0x989680 ;  /* 0x009896800000895d */ /* 0x004fea0003900000 */
[----:B------:R-:W2:Y:S02]  /*7080*/  @!P0 SYNCS.PHASECHK.TRANS64 P0, [R0+URZ], R2 ;  /* 0x00000002000085a7 */ /* 0x000ea400080010ff */
[----:B--2---:R-:W-:Y:S05]  /*7090*/  @!P0 BRA `(.L_x_116) ;  /* 0xfffffffc00f08947 */ /* 0x004fea000383ffff */
[----:B------:R-:W-:Y:S05]  /*70a0*/  BRA `(.L_x_117) ;  /* 0xffffffb400f47947 */ /* 0x000fea000383ffff */
.L_x_45:
[----:B------:R-:W-:-:S07]  /*70b0*/  MOV R0, UR5 ;  /* 0x0000000500007c02 */ /* 0x000fce0008000f00 */
.L_x_118:
[----:B-1----:R1:W2:Y:S02]  /*70c0*/  SYNCS.PHASECHK.TRANS64.TRYWAIT P0, [R0+URZ], R3 ;  /* 0x00000003000075a7 */ /* 0x0022a400080011ff */
[----:B--2---:R-:W-:Y:S05]  /*70d0*/  @!P0 NANOSLEEP.SYNCS 0x989680 ;  /* 0x009896800000895d */ /* 0x004fea0003900000 */
[----:B------:R-:W2:Y:S02]  /*70e0*/  @!P0 SYNCS.PHASECHK.TRANS64 P0, [R0+URZ], R3 ;  /* 0x00000003000085a7 */ /* 0x000ea400080010ff */
[----:B--2---:R-:W-:Y:S05]  /*70f0*/  @!P0 BRA `(.L_x_118) ;  /* 0xfffffffc00f08947 */ /* 0x004fea000383ffff */
[----:B------:R-:W-:Y:S05]  /*7100*/  BRA `(.L_x_119) ;  /* 0xffffffb800007947 */ /* 0x000fea000383ffff */
.L_x_46:
[----:B------:R-:W-:-:S07]  /*7110*/  MOV R0, UR5 ;  /* 0x0000000500007c02 */ /* 0x000fce0008000f00 */
.L_x_120:
[----:B-1----:R1:W2:Y:S02]  /*7120*/  SYNCS.PHASECHK.TRANS64.TRYWAIT P0, [R0+URZ], R3 ;  /* 0x00000003000075a7 */ /* 0x0022a400080011ff */
[----:B--2---:R-:W-:Y:S05]  /*7130*/  @!P0 NANOSLEEP.SYNCS 0x989680 ;  /* 0x009896800000895d */ /* 0x004fea0003900000 */
[----:B------:R-:W2:Y:S02]  /*7140*/  @!P0 SYNCS.PHASECHK.TRANS64 P0, [R0+URZ], R3 ;  /* 0x00000003000085a7 */ /* 0x000ea400080010ff */
[----:B--2---:R-:W-:Y:S05]  /*7150*/  @!P0 BRA `(.L_x_120) ;  /* 0xfffffffc00f08947 */ /* 0x004fea000383ffff */
[----:B------:R-:W-:Y:S05]  /*7160*/  BRA `(.L_x_121) ;  /* 0xffffffb8000c7947 */ /* 0x000fea000383ffff */
.L_x_47:
[----:B------:R-:W-:-:S07]  /*7170*/  MOV R0, UR5 ;  /* 0x0000000500007c02 */ /* 0x000fce0008000f00 */
.L_x_122:
[----:B-1----:R1:W2:Y:S02]  /*7180*/  SYNCS.PHASECHK.TRANS64.TRYWAIT P0, [R0+URZ], R3 ;  /* 0x00000003000075a7 */ /* 0x0022a400080011ff */
[----:B--2---:R-:W-:Y:S05]  /*7190*/  @!P0 NANOSLEEP.SYNCS 0x989680 ;  /* 0x009896800000895d */ /* 0x004fea0003900000 */
[----:B------:R-:W2:Y:S02]  /*71a0*/  @!P0 SYNCS.PHASECHK.TRANS64 P0, [R0+URZ], R3 ;  /* 0x00000003000085a7 */ /* 0x000ea400080010ff */
[----:B--2---:R-:W-:Y:S05]  /*71b0*/  @!P0 BRA `(.L_x_122) ;  /* 0xfffffffc00f08947 */ /* 0x004fea000383ffff */
[----:B------:R-:W-:Y:S05]  /*71c0*/  BRA `(.L_x_123) ;  /* 0xffffffb800187947 */ /* 0x000fea000383ffff */
.L_x_48:
[----:B------:R-:W-:-:S07]  /*71d0*/  MOV R0, UR5 ;  /* 0x0000000500007c02 */ /* 0x000fce0008000f00 */
.L_x_124:
[----:B-1----:R1:W2:Y:S02]  /*71e0*/  SYNCS.PHASECHK.TRANS64.TRYWAIT P0, [R0+URZ], R3 ;  /* 0x00000003000075a7 */ /* 0x0022a400080011ff */
[----:B--2---:R-:W-:Y:S05]  /*71f0*/  @!P0 NANOSLEEP.SYNCS 0x989680 ;  /* 0x009896800000895d */ /* 0x004fea0003900000 */
[----:B------:R-:W2:Y:S02]  /*7200*/  @!P0 SYNCS.PHASECHK.TRANS64 P0, [R0+URZ], R3 ;  /* 0x00000003000085a7 */ /* 0x000ea400080010ff */
[----:B--2---:R-:W-:Y:S05]  /*7210*/  @!P0 BRA `(.L_x_124) ;  /* 0xfffffffc00f08947 */ /* 0x004fea000383ffff */
[----:B------:R-:W-:Y:S05]  /*7220*/  BRA `(.L_x_125) ;  /* 0xffffffb800247947 */ /* 0x000fea000383ffff */
.L_x_49:
[----:B------:R-:W-:-:S07]  /*7230*/  MOV R0, UR5 ;  /* 0x0000000500007c02 */ /* 0x000fce0008000f00 */
.L_x_126:
[----:B-1----:R1:W2:Y:S02]  /*7240*/  SYNCS.PHASECHK.TRANS64.TRYWAIT P0, [R0+URZ], R3 ;  /* 0x00000003000075a7 */ /* 0x0022a400080011ff */
[----:B--2---:R-:W-:Y:S05]  /*7250*/  @!P0 NANOSLEEP.SYNCS 0x989680 ;  /* 0x009896800000895d */ /* 0x004fea0003900000 */
[----:B------:R-:W2:Y:S02]  /*7260*/  @!P0 SYNCS.PHASECHK.TRANS64 P0, [R0+URZ], R3 ;  /* 0x00000003000085a7 */ /* 0x000ea400080010ff */
[----:B--2---:R-:W-:Y:S05]  /*7270*/  @!P0 BRA `(.L_x_126) ;  /* 0xfffffffc00f08947 */ /* 0x004fea000383ffff */
[----:B------:R-:W-:Y:S05]  /*7280*/  BRA `(.L_x_127) ;  /* 0xffffffb800307947 */ /* 0x000fea000383ffff */
.L_x_50:
[----:B------:R-:W-:-:S07]  /*7290*/  MOV R0, UR5 ;  /* 0x0000000500007c02 */ /* 0x000fce0008000f00 */
.L_x_128:
[----:B-1----:R1:W2:Y:S02]  /*72a0*/  SYNCS.PHASECHK.TRANS64.TRYWAIT P0, [R0+URZ], R3 ;  /* 0x00000003000075a7 */ /* 0x0022a400080011ff */
[----:B--2---:R-:W-:Y:S05]  /*72b0*/  @!P0 NANOSLEEP.SYNCS 0x989680 ;  /* 0x009896800000895d */ /* 0x004fea0003900000 */
[----:B------:R-:W2:Y:S02]  /*72c0*/  @!P0 SYNCS.PHASECHK.TRANS64 P0, [R0+URZ], R3 ;  /* 0x00000003000085a7 */ /* 0x000ea400080010ff */
[----:B--2---:R-:W-:Y:S05]  /*72d0*/  @!P0 BRA `(.L_x_128) ;  /* 0xfffffffc00f08947 */ /* 0x004fea000383ffff */
[----:B------:R-:W-:Y:S05]  /*72e0*/  BRA `(.L_x_129) ;  /* 0xffffffb8003c7947 */ /* 0x000fea000383ffff */
.L_x_51:
[----:B------:R-:W-:-:S07]  /*72f0*/  MOV R0, UR5 ;  /* 0x0000000500007c02 */ /* 0x000fce0008000f00 */
.L_x_130:
[----:B-1----:R1:W2:Y:S02]  /*7300*/  SYNCS.PHASECHK.TRANS64.TRYWAIT P0, [R0+URZ], R3 ;  /* 0x00000003000075a7 */ /* 0x0022a400080011ff */
[----:B--2---:R-:W-:Y:S05]  /*7310*/  @!P0 NANOSLEEP.SYNCS 0x989680 ;  /* 0x009896800000895d */ /* 0x004fea0003900000 */
[----:B------:R-:W2:Y:S02]  /*7320*/  @!P0 SYNCS.PHASECHK.TRANS64 P0, [R0+URZ], R3 ;  /* 0x00000003000085a7 */ /* 0x000ea400080010ff */
[----:B--2---:R-:W-:Y:S05]  /*7330*/  @!P0 BRA `(.L_x_130) ;  /* 0xfffffffc00f08947 */ /* 0x004fea000383ffff */
[----:B------:R-:W-:Y:S05]  /*7340*/  BRA `(.L_x_131) ;  /* 0xffffffb800487947 */ /* 0x000fea000383ffff */
.L_x_52:
[----:B------:R-:W-:-:S07]  /*7350*/  MOV R0, UR5 ;  /* 0x0000000500007c02 */ /* 0x000fce0008000f00 */
.L_x_132:
[----:B-1----:R1:W2:Y:S02]  /*7360*/  SYNCS.PHASECHK.TRANS64.TRYWAIT P0, [R0+URZ], R3 ;  /* 0x00000003000075a7 */ /* 0x0022a400080011ff */
[----:B--2---:R-:W-:Y:S05]  /*7370*/  @!P0 NANOSLEEP.SYNCS 0x989680 ;  /* 0x009896800000895d */ /* 0x004fea0003900000 */
[----:B------:R-:W2:Y:S02]  /*7380*/  @!P0 SYNCS.PHASECHK.TRANS64 P0, [R0+URZ], R3 ;  /* 0x00000003000085a7 */ /* 0x000ea400080010ff */
[----:B--2---:R-:W-:Y:S05]  /*7390*/  @!P0 BRA `(.L_x_132) ;  /* 0xfffffffc00f08947 */ /* 0x004fea000383ffff */
[----:B------:R-:W-:Y:S05]  /*73a0*/  BRA `(.L_x_133) ;  /* 0xffffffb800547947 */ /* 0x000fea000383ffff */
.L_x_53:
[----:B------:R-:W-:-:S07]  /*73b0*/  MOV R0, UR5 ;  /* 0x0000000500007c02 */ /* 0x000fce0008000f00 */
.L_x_134:
[----:B-1----:R1:W2:Y:S02]  /*73c0*/  SYNCS.PHASECHK.TRANS64.TRYWAIT P0, [R0+URZ], R3 ;  /* 0x00000003000075a7 */ /* 0x0022a400080011ff */
[----:B--2---:R-:W-:Y:S05]  /*73d0*/  @!P0 NANOSLEEP.SYNCS 0x989680 ;  /* 0x009896800000895d */ /* 0x004fea0003900000 */
[----:B------:R-:W2:Y:S02]  /*73e0*/  @!P0 SYNCS.PHASECHK.TRANS64 P0, [R0+URZ], R3 ;  /* 0x00000003000085a7 */ /* 0x000ea400080010ff */
[----:B--2---:R-:W-:Y:S05]  /*73f0*/  @!P0 BRA `(.L_x_134) ;  /* 0xfffffffc00f08947 */ /* 0x004fea000383ffff */
[----:B------:R-:W-:Y:S05]  /*7400*/  BRA `(.L_x_135) ;  /* 0xffffffb800607947 */ /* 0x000fea000383ffff */
.L_x_54:
[----:B------:R-:W-:-:S07]  /*7410*/  MOV R0, UR5 ;  /* 0x0000000500007c02 */ /* 0x000fce0008000f00 */
.L_x_136:
[----:B-1----:R1:W2:Y:S02]  /*7420*/  SYNCS.PHASECHK.TRANS64.TRYWAIT P0, [R0+URZ], R3 ;  /* 0x00000003000075a7 */ /* 0x0022a400080011ff */
[----:B--2---:R-:W-:Y:S05]  /*7430*/  @!P0 NANOSLEEP.SYNCS 0x989680 ;  /* 0x009896800000895d */ /* 0x004fea0003900000 */
[----:B------:R-:W2:Y:S02]  /*7440*/  @!P0 SYNCS.PHASECHK.TRANS64 P0, [R0+URZ], R3 ;  /* 0x00000003000085a7 */ /* 0x000ea400080010ff */
[----:B--2---:R-:W-:Y:S05]  /*7450*/  @!P0 BRA `(.L_x_136) ;  /* 0xfffffffc00f08947 */ /* 0x004fea000383ffff */
[----:B------:R-:W-:Y:S05]  /*7460*/  BRA `(.L_x_137) ;  /* 0xffffffb8006c7947 */ /* 0x000fea000383ffff */
.L_x_55:
[----:B------:R-:W-:-:S07]  /*7470*/  MOV R0, UR5 ;  /* 0x0000000500007c02 */ /* 0x000fce0008000f00 */
.L_x_138:
[----:B-1----:R1:W2:Y:S02]  /*7480*/  SYNCS.PHASECHK.TRANS64.TRYWAIT P0, [R0+URZ], R3 ;  /* 0x00000003000075a7 */ /* 0x0022a400080011ff */
[----:B--2---:R-:W-:Y:S05]  /*7490*/  @!P0 NANOSLEEP.SYNCS 0x989680 ;  /* 0x009896800000895d */ /* 0x004fea0003900000 */
[----:B------:R-:W2:Y:S02]  /*74a0*/  @!P0 SYNCS.PHASECHK.TRANS64 P0, [R0+URZ], R3 ;  /* 0x00000003000085a7 */ /* 0x000ea400080010ff */
[----:B--2---:R-:W-:Y:S05]  /*74b0*/  @!P0 BRA `(.L_x_138) ;  /* 0xfffffffc00f08947 */ /* 0x004fea000383ffff */
[----:B------:R-:W-:Y:S05]  /*74c0*/  BRA `(.L_x_139) ;  /* 0xffffffb800787947 */ /* 0x000fea000383ffff */
.L_x_58:
[----:B-1----:R1:W2:Y:S02]  /*74d0*/  SYNCS.PHASECHK.TRANS64.TRYWAIT P0, [R2+URZ+0x150], R4 ;  /* 0x00015004020075a7 */ /* 0x0022a400080011ff */
[----:B--2---:R-:W-:Y:S05]  /*74e0*/  @!P0 NANOSLEEP.SYNCS 0x989680 ;  /* 0x009896800000895d */ /* 0x004fea0003900000 */
[----:B------:R-:W2:Y:S02]  /*74f0*/  @!P0 SYNCS.PHASECHK.TRANS64 P0, [R2+URZ+0x150], R4 ;  /* 0x00015004020085a7 */ /* 0x000ea400080010ff */
[----:B--2---:R-:W-:Y:S05]  /*7500*/  @!P0 BRA `(.L_x_58) ;  /* 0xfffffffc00f08947 */ /* 0x004fea000383ffff */
[----:B------:R-:W-:Y:S05]  /*7510*/  BRA `(.L_x_140) ;  /* 0xffffffb800d47947 */ /* 0x000fea000383ffff */
.L_x_59:
[----:B------:R-:W-:-:S07]  /*7520*/  MOV R2, UR4 ;  /* 0x0000000400027c02 */ /* 0x000fce0008000f00 */
.L_x_141:
[----:B-1----:R1:W2:Y:S02]  /*7530*/  SYNCS.PHASECHK.TRANS64.TRYWAIT P0, [R2+URZ+0x100], R5 ;  /* 0x00010005020075a7 */ /* 0x0022a400080011ff */
[----:B--2---:R-:W-:Y:S05]  /*7540*/  @!P0 NANOSLEEP.SYNCS 0x989680 ;  /* 0x009896800000895d */ /* 0x004fea0003900000 */
[----:B------:R-:W2:Y:S02]  /*7550*/  @!P0 SYNCS.PHASECHK.TRANS64 P0, [R2+URZ+0x100], R5 ;  /* 0x00010005020085a7 */ /* 0x000ea400080010ff */
[----:B--2---:R-:W-:Y:S05]  /*7560*/  @!P0 BRA `(.L_x_141) ;  /* 0xfffffffc00f08947 */ /* 0x004fea000383ffff */
[----:B------:R-:W-:Y:S05]  /*7570*/  BRA `(.L_x_142) ;  /* 0xffffffb800e47947 */ /* 0x000fea000383ffff */
.L_x_60:
[----:B-1----:R1:W2:Y:S02]  /*7580*/  SYNCS.PHASECHK.TRANS64.TRYWAIT P1, [R2+URZ+0xf0], R4 ;  /* 0x0000f004020075a7 */ /* 0x0022a400080211ff */
[----:B--2---:R-:W-:Y:S05]  /*7590*/  @!P1 NANOSLEEP.SYNCS 0x989680 ;  /* 0x009896800000995d */ /* 0x004fea0003900000 */
[----:B------:R-:W2:Y:S02]  /*75a0*/  @!P1 SYNCS.PHASECHK.TRANS64 P1, [R2+URZ+0xf0], R4 ;  /* 0x0000f004020095a7 */ /* 0x000ea400080210ff */
[----:B--2---:R-:W-:Y:S05]  /*75b0*/  @!P1 BRA `(.L_x_60) ;  /* 0xfffffffc00f09947 */ /* 0x004fea000383ffff */
[----:B------:R-:W-:Y:S05]  /*75c0*/  BRA `(.L_x_143) ;  /* 0xffffffbc00147947 */ /* 0x000fea000383ffff */
.L_x_63:
[----:B------:R-:W-:-:S07]  /*75d0*/  MOV R0, UR4 ;  /* 0x0000000400007c02 */ /* 0x000fce0008000f00 */
.L_x_144:
[----:B-1----:R1:W2:Y:S02]  /*75e0*/  SYNCS.PHASECHK.TRANS64.TRYWAIT P0, [R0+URZ+0x100], R2 ;  /* 0x00010002000075a7 */ /* 0x0022a400080011ff */
[----:B--2---:R-:W-:Y:S05]  /*75f0*/  @!P0 NANOSLEEP.SYNCS 0x989680 ;  /* 0x009896800000895d */ /* 0x004fea0003900000 */
[----:B------:R-:W2:Y:S02]  /*7600*/  @!P0 SYNCS.PHASECHK.TRANS64 P0, [R0+URZ+0x100], R2 ;  /* 0x00010002000085a7 */ /* 0x000ea400080010ff */
[----:B--2---:R-:W-:Y:S05]  /*7610*/  @!P0 BRA `(.L_x_144) ;  /* 0xfffffffc00f08947 */ /* 0x004fea000383ffff */
[----:B------:R-:W-:Y:S05]  /*7620*/  BRA `(.L_x_62) ;  /* 0xffffffbc00687947 */ /* 0x000fea000383ffff */
.L_x_70:
[----:B-1----:R1:W2:Y:S02]  /*7630*/  SYNCS.PHASECHK.TRANS64.TRYWAIT P1, [R0+URZ+0xf0], R2 ;  /* 0x0000f002000075a7 */ /* 0x0022a400080211ff */
[----:B--2---:R-:W-:Y:S05]  /*7640*/  @!P1 NANOSLEEP.SYNCS 0x989680 ;  /* 0x009896800000995d */ /* 0x004fea0003900000 */
[----:B------:R-:W2:Y:S02]  /*7650*/  @!P1 SYNCS.PHASECHK.TRANS64 P1, [R0+URZ+0xf0], R2 ;  /* 0x0000f002000095a7 */ /* 0x000ea400080210ff */
[----:B--2---:R-:W-:Y:S05]  /*7660*/  @!P1 BRA `(.L_x_70) ;  /* 0xfffffffc00f09947 */ /* 0x004fea000383ffff */
[----:B------:R-:W-:Y:S05]  /*7670*/  BRA `(.L_x_145) ;  /* 0xffffffc000dc7947 */ /* 0x000fea000383ffff */
.L_x_71:
[----:B------:R-:W-:-:S07]  /*7680*/  MOV R2, UR31 ;  /* 0x0000001f00027c02 */ /* 0x000fce0008000f00 */
.L_x_146:
[----:B-1----:R1:W2:Y:S02]  /*7690*/  SYNCS.PHASECHK.TRANS64.TRYWAIT P0, [R2+URZ+0x130], R0 ;  /* 0x00013000020075a7 */ /* 0x0022a400080011ff */
[----:B--2---:R-:W-:Y:S05]  /*76a0*/  @!P0 NANOSLEEP.SYNCS 0x989680 ;  /* 0x009896800000895d */ /* 0x004fea0003900000 */
[----:B------:R-:W2:Y:S02]  /*76b0*/  @!P0 SYNCS.PHASECHK.TRANS64 P0, [R2+URZ+0x130], R0 ;  /* 0x00013000020085a7 */ /* 0x000ea400080010ff */
[----:B--2---:R-:W-:Y:S05]  /*76c0*/  @!P0 BRA `(.L_x_146) ;  /* 0xfffffffc00f08947 */ /* 0x004fea000383ffff */
[----:B------:R-:W-:Y:S05]  /*76d0*/  BRA `(.L_x_147) ;  /* 0xffffffc4002c7947 */ /* 0x000fea000383ffff */
.L_x_74:
[----:B------:R-:W-:Y:S07]  /*76e0*/  MOV R0, UR5 ;  /* 0x0000000500007c02 */ /* 0x000fee0008000f00 */
.L_x_148:
[----:B-1----:R1:W2:Y:S02]  /*76f0*/  SYNCS.PHASECHK.TRANS64.TRYWAIT P0, [R0+URZ], R2 ;  /* 0x00000002000075a7 */ /* 0x0022a400080011ff */
[----:B--2---:R-:W-:Y:S05]  /*7700*/  @!P0 NANOSLEEP.SYNCS 0x989680 ;  /* 0x009896800000895d */ /* 0x004fea0003900000 */
[----:B------:R-:W2:Y:S02]  /*7710*/  @!P0 SYNCS.PHASECHK.TRANS64 P0, [R0+URZ], R2 ;  /* 0x00000002000085a7 */ /* 0x000ea400080010ff */
[----:B--2---:R-:W-:Y:S05]  /*7720*/  @!P0 BRA `(.L_x_148) ;  /* 0xfffffffc00f08947 */ /* 0x004fea000383ffff */
[----:B------:R-:W-:Y:S05]  /*7730*/  BRA `(.L_x_73) ;  /* 0xffffffc400487947 */ /* 0x000fea000383ffff */
.L_x_77:
[----:B------:R-:W-:-:S07]  /*7740*/  MOV R0, UR4 ;  /* 0x0000000400007c02 */ /* 0x000fce0008000f00 */
.L_x_149:
[----:B--2---:R2:W4:Y:S02]  /*7750*/  SYNCS.PHASECHK.TRANS64.TRYWAIT P0, [R0+URZ], R2 ;  /* 0x00000002000075a7 */ /* 0x00452400080011ff */
[----:B----4-:R-:W-:Y:S05]  /*7760*/  @!P0 NANOSLEEP.SYNCS 0x989680 ;  /* 0x009896800000895d */ /* 0x010fea0003900000 */
[----:B------:R-:W4:Y:S02]  /*7770*/  @!P0 SYNCS.PHASECHK.TRANS64 P0, [R0+URZ], R2 ;  /* 0x00000002000085a7 */ /* 0x000f2400080010ff */
[----:B----4-:R-:W-:Y:S05]  /*7780*/  @!P0 BRA `(.L_x_149) ;  /* 0xfffffffc00f08947 */ /* 0x010fea000383ffff */
[----:B------:R-:W-:Y:S05]  /*7790*/  BRA `(.L_x_150) ;  /* 0xffffffc800247947 */ /* 0x000fea000383ffff */
.L_x_78:
[----:B------:R-:W-:-:S07]  /*77a0*/  MOV R0, UR5 ;  /* 0x0000000500007c02 */ /* 0x000fce0008000f00 */
.L_x_151:
[----:B-1----:R1:W2:Y:S02]  /*77b0*/  SYNCS.PHASECHK.TRANS64.TRYWAIT P0, [R0+URZ], R3 ;  /* 0x00000003000075a7 */ /* 0x0022a400080011ff */
[----:B--2---:R-:W-:Y:S05]  /*77c0*/  @!P0 NANOSLEEP.SYNCS 0x989680 ;  /* 0x009896800000895d */ /* 0x004fea0003900000 */
[----:B------:R-:W2:Y:S02]  /*77d0*/  @!P0 SYNCS.PHASECHK.TRANS64 P0, [R0+URZ], R3 ;  /* 0x00000003000085a7 */ /* 0x000ea400080010ff */
[----:B--2---:R-:W-:Y:S05]  /*77e0*/  @!P0 BRA `(.L_x_151) ;  /* 0xfffffffc00f08947 */ /* 0x004fea000383ffff */
[----:B------:R-:W-:Y:S05]  /*77f0*/  BRA `(.L_x_152) ;  /* 0xffffffc800307947 */ /* 0x000fea000383ffff */
.L_x_79:
[----:B------:R-:W-:-:S07]  /*7800*/  MOV R0, UR5 ;  /* 0x0000000500007c02 */ /* 0x000fce0008000f00 */
.L_x_153:
[----:B-1----:R1:W2:Y:S02]  /*7810*/  SYNCS.PHASECHK.TRANS64.TRYWAIT P0, [R0+URZ], R3 ;  /* 0x00000003000075a7 */ /* 0x0022a400080011ff */
[----:B--2---:R-:W-:Y:S05]  /*7820*/  @!P0 NANOSLEEP.SYNCS 0x989680 ;  /* 0x009896800000895d */ /* 0x004fea0003900000 */
[----:B------:R-:W2:Y:S02]  /*7830*/  @!P0 SYNCS.PHASECHK.TRANS64 P0, [R0+URZ], R3 ;  /* 0x00000003000085a7 */ /* 0x000ea400080010ff */
[----:B--2---:R-:W-:Y:S05]  /*7840*/  @!P0 BRA `(.L_x_153) ;  /* 0xfffffffc00f08947 */ /* 0x004fea000383ffff */
[----:B------:R-:W-:Y:S05]  /*7850*/  BRA `(.L_x_154) ;  /* 0xffffffc8003c7947 */ /* 0x000fea000383ffff */
.L_x_80:
[----:B-1----:R-:W-:-:S07]  /*7860*/  MOV R0, UR4 ;  /* 0x0000000400007c02 */ /* 0x002fce0008000f00 */
.L_x_155:
[----:B-1----:R1:W2:Y:S02]  /*7870*/  SYNCS.PHASECHK.TRANS64.TRYWAIT P0, [R0+URZ], R2 ;  /* 0x00000002000075a7 */ /* 0x0022a400080011ff */
[----:B--2---:R-:W-:Y:S05]  /*7880*/  @!P0 NANOSLEEP.SYNCS 0x989680 ;  /* 0x009896800000895d */ /* 0x004fea0003900000 */
[----:B------:R-:W2:Y:S02]  /*7890*/  @!P0 SYNCS.PHASECHK.TRANS64 P0, [R0+URZ], R2 ;  /* 0x00000002000085a7 */ /* 0x000ea400080010ff */
[----:B--2---:R-:W-:Y:S05]  /*78a0*/  @!P0 BRA `(.L_x_155) ;  /* 0xfffffffc00f08947 */ /* 0x004fea000383ffff */
[----:B------:R-:W-:Y:S05]  /*78b0*/  BRA `(.L_x_156) ;  /* 0xffffffc800487947 */ /* 0x000fea000383ffff */
.L_x_85:
[----:B--2---:R2:W3:Y:S02]  /*78c0*/  SYNCS.PHASECHK.TRANS64.TRYWAIT P0, [R7+URZ+0xf0], R0 ;  /* 0x0000f000070075a7 */ /* 0x0044e400080011ff */
[----:B---3--:R-:W-:Y:S05]  /*78d0*/  @!P0 NANOSLEEP.SYNCS 0x989680 ;  /* 0x009896800000895d */ /* 0x008fea0003900000 */
[----:B------:R-:W3:Y:S02]  /*78e0*/  @!P0 SYNCS.PHASECHK.TRANS64 P0, [R7+URZ+0xf0], R0 ;  /* 0x0000f000070085a7 */ /* 0x000ee400080010ff */
[----:B---3--:R-:W-:Y:S05]  /*78f0*/  @!P0 BRA `(.L_x_85) ;  /* 0xfffffffc00f08947 */ /* 0x008fea000383ffff */
[----:B------:R-:W-:Y:S05]  /*7900*/  BRA `(.L_x_157) ;  /* 0xffffffcc005c7947 */ /* 0x000fea000383ffff */
.L_x_88:
[----:B-1----:R-:W-:Y:S07]  /*7910*/  MOV R0, UR17 ;  /* 0x0000001100007c02 */ /* 0x002fee0008000f00 */
.L_x_158:
[----:B-1----:R1:W2:Y:S02]  /*7920*/  SYNCS.PHASECHK.TRANS64.TRYWAIT P2, [R0+URZ+0xe8], R7 ;  /* 0x0000e807000075a7 */ /* 0x0022a400080411ff */
[----:B--2---:R-:W-:Y:S05]  /*7930*/  @!P2 NANOSLEEP.SYNCS 0x989680 ;  /* 0x009896800000a95d */ /* 0x004fea0003900000 */
[----:B------:R-:W2:Y:S02]  /*7940*/  @!P2 SYNCS.PHASECHK.TRANS64 P2, [R0+URZ+0xe8], R7 ;  /* 0x0000e8070000a5a7 */ /* 0x000ea400080410ff */
[----:B--2---:R-:W-:Y:S05]  /*7950*/  @!P2 BRA `(.L_x_158) ;  /* 0xfffffffc00f0a947 */ /* 0x004fea000383ffff */
[----:B------:R-:W-:Y:S05]  /*7960*/  BRA `(.L_x_87) ;  /* 0xffffffd000bc7947 */ /* 0x000fea000383ffff */
.L_x_91:
[----:B-1----:R-:W-:Y:S07]  /*7970*/  MOV R0, UR17 ;  /* 0x0000001100007c02 */ /* 0x002fee0008000f00 */
.L_x_159:
[----:B-1----:R1:W2:Y:S02]  /*7980*/  SYNCS.PHASECHK.TRANS64.TRYWAIT P0, [R0+URZ+0xd8], R6 ;  /* 0x0000d806000075a7 */ /* 0x0022a400080011ff */
[----:B--2---:R-:W-:Y:S05]  /*7990*/  @!P0 NANOSLEEP.SYNCS 0x989680 ;  /* 0x009896800000895d */ /* 0x004fea0003900000 */
[----:B------:R-:W2:Y:S02]  /*79a0*/  @!P0 SYNCS.PHASECHK.TRANS64 P0, [R0+URZ+0xd8], R6 ;  /* 0x0000d806000085a7 */ /* 0x000ea400080010ff */
[----:B--2---:R-:W-:Y:S05]  /*79b0*/  @!P0 BRA `(.L_x_159) ;  /* 0xfffffffc00f08947 */ /* 0x004fea000383ffff */
[----:B------:R-:W-:Y:S05]  /*79c0*/  BRA `(.L_x_160) ;  /* 0xffffffd4000c7947 */ /* 0x000fea000383ffff */
.L_x_94:
[----:B---3--:R3:W1:Y:S02]  /*79d0*/  SYNCS.PHASECHK.TRANS64.TRYWAIT P0, [R3+URZ+0xf0], R0 ;  /* 0x0000f000030075a7 */ /* 0x00866400080011ff */
[----:B-1----:R-:W-:Y:S05]  /*79e0*/  @!P0 NANOSLEEP.SYNCS 0x989680 ;  /* 0x009896800000895d */ /* 0x002fea0003900000 */
[----:B------:R-:W1:Y:S02]  /*79f0*/  @!P0 SYNCS.PHASECHK.TRANS64 P0, [R3+URZ+0xf0], R0 ;  /* 0x0000f000030085a7 */ /* 0x000e6400080010ff */
[----:B-1----:R-:W-:Y:S05]  /*7a00*/  @!P0 BRA `(.L_x_94) ;  /* 0xfffffffc00f08947 */ /* 0x002fea000383ffff */
[----:B------:R-:W-:Y:S05]  /*7a10*/  BRA `(.L_x_161) ;  /* 0xffffffd800547947 */ /* 0x000fea000383ffff */
.L_x_105:
[----:B-1----:R-:W-:Y:S04]  /*7a20*/  MOV R0, UR44 ;  /* 0x0000002c00007c02 */ /* 0x002fe80008000f00 */
[----:B------:R1:W2:Y:S03]  /*7a30*/  SYNCS.PHASECHK.TRANS64.TRYWAIT P1, [R0+URZ+0xd0], R4 ;  /* 0x0000d004000075a7 */ /* 0x0002a600080211ff */
[----:B--2---:R-:W-:Y:S05]  /*7a40*/  @!P1 NANOSLEEP.SYNCS 0x989680 ;  /* 0x009896800000995d */ /* 0x004fea0003900000 */
[----:B------:R-:W2:Y:S02]  /*7a50*/  @!P1 SYNCS.PHASECHK.TRANS64 P1, [R0+URZ+0xd0], R4 ;  /* 0x0000d004000095a7 */ /* 0x000ea400080210ff */
[----:B--2---:R-:W-:Y:S05]  /*7a60*/  @!P1 BRA `(.L_x_105) ;  /* 0xfffffffc00ec9947 */ /* 0x004fea000383ffff */
[----:B------:R-:W-:Y:S05]  /*7a70*/  BRA `(.L_x_104) ;  /* 0xffffffe400a47947 */ /* 0x000fea000383ffff */
.L_x_107:
[----:B------:R1:W1:Y:S02]  /*7a80*/  SYNCS.PHASECHK.TRANS64.TRYWAIT P1, [R16+URZ+0x110], R3 ;  /* 0x00011003100075a7 */ /* 0x00026400080211ff */
[----:B-1----:R-:W-:Y:S05]  /*7a90*/  @!P1 NANOSLEEP.SYNCS 0x989680 ;  /* 0x009896800000995d */ /* 0x002fea0003900000 */
[----:B------:R-:W1:Y:S02]  /*7aa0*/  @!P1 SYNCS.PHASECHK.TRANS64 P1, [R16+URZ+0x110], R3 ;  /* 0x00011003100095a7 */ /* 0x000e6400080210ff */
[----:B-1----:R-:W-:Y:S05]  /*7ab0*/  @!P1 BRA `(.L_x_107) ;  /* 0xfffffffc00f09947 */ /* 0x002fea000383ffff */
[----:B------:R-:W-:Y:S05]  /*7ac0*/  BRA `(.L_x_106) ;  /* 0xffffffe400e07947 */ /* 0x000fea000383ffff */
        .weak           $__internal_0_$__cuda_sm10x_tcgen05_guardrail_trap_col_being_dealloced_not_returned_by_alloc
        .type           $__internal_0_$__cuda_sm10x_tcgen05_guardrail_trap_col_being_dealloced_not_returned_by_alloc,@function
        .size           $__internal_0_$__cuda_sm10x_tcgen05_guardrail_trap_col_being_dealloced_not_returned_by_alloc,($__internal_1_$__cuda_sm10x_tcgen05_guardrail_trap_phase_invalid_during_alloc - $__internal_0_$__cuda_sm10x_tcgen05_guardrail_trap_col_being_dealloced_not_returned_by_alloc)
$__internal_0_$__cuda_sm10x_tcgen05_guardrail_trap_col_being_dealloced_not_returned_by_alloc:
[----:B------:R-:W-:Y:S05]  /*7ad0*/  BPT.TRAP 0x1 ;  /* 0x000000040000795c */ /* 0x000fea0000300000 */
[----:B------:R-:W-:-:S04]  /*7ae0*/  HFMA2 R3, -RZ, RZ, 0, 0 ;  /* 0x00000000ff037431 */ /* 0x000fc800000001ff */
[----:B------:R-:W-:Y:S05]  /*7af0*/  RET.REL.NODEC R2 `(_ZN7cutlass13device_kernelINS_4gemm6kernel13GemmUniversalIN4cute5tupleIJiiiiEEENS1_10collective13CollectiveMmaINS1_35MainloopSm100TmaUmmaWarpSpecializedILi13ELi2ELi4ENS5_IJNS4_1CILi1EEENSA_ILi4EEESB_EEEEENS5_IJNSA_ILi64EEESF_NSA_ILi128EEEEEEaNS5_IJlSB_lEEEaSI_NS4_8TiledMMAINS4_8MMA_AtomIJNS4_15SM100_MMA_S8_SSIaaiLi64ELi64ELNS4_4UMMA5MajorE0ELSN_0ELNSM_8SaturateE0EEEEEENS4_6LayoutINS5_IJSB_SB_SB_EEENS5_IJNSA_ILi0EEEST_ST_EEEEENS5_IJNS4_10UnderscoreESW_SW_EEEEENS4_23SM90_TMA_LOAD_MULTICASTENS4_14ComposedLayoutINS4_7SwizzleILi3ELi4ELi3EEENS4_18smem_ptr_flag_bitsILi8EEENSR_INS5_IJNSA_ILi8EEESG_EEENS5_IJSG_SB_EEEEEEEvNS4_8identityENS4_13SM90_TMA_LOADES19_vS1A_EENS_8epilogue10collective18CollectiveEpilogueINS1D_23Sm100TmaWarpSpecializedILi1ELi1ELi32ELb0ELb0EEEJSH_NS5_IJNSR_ISF_SB_EES1I_EEEaSI_aSI_NS1D_6fusion15FusionCallbacksIS1H_NS1K_17LinearCombinationIaiaiLNS_15FloatRoundStyleE2EEESH_S1J_JEEENS4_5SM1004TMEM4LOAD26SM100_TMEM_LOAD_16dp32b32xES1B_NS10_INS11_ILi2ELi4ELi3EEES14_NSR_INS5_IJS15_SF_EEENS5_IJSF_SB_EEEEEEENS4_39AutoVectorizingCopyWithAssumedAlignmentILi128EEENS4_14SM90_TMA_STOREES1Y_S20_S20_EEEvvEEEEvNT_6ParamsE) ;  /* 0xffffff8402407950 */ /* 0x000fea0003c3ffff */
        .weak           $__internal_1_$__cuda_sm10x_tcgen05_guardrail_trap_phase_invalid_during_alloc
        .type           $__internal_1_$__cuda_sm10x_tcgen05_guardrail_trap_phase_invalid_during_alloc,@function
        .size           $__internal_1_$__cuda_sm10x_tcgen05_guardrail_trap_phase_invalid_during_alloc,($__internal_2_$__cuda_sm10x_tcgen05_guardrail_trap_unallocated_columns_being_dealloced - $__internal_1_$__cuda_sm10x_tcgen05_guardrail_trap_phase_invalid_during_alloc)
$__internal_1_$__cuda_sm10x_tcgen05_guardrail_trap_phase_invalid_during_alloc:
[----:B------:R-:W-:Y:S05]  /*7b00*/  BPT.TRAP 0x1 ;  /* 0x000000040000795c */ /* 0x000fea0000300000 */
[----:B------:R-:W-:-:S04]  /*7b10*/  MOV R5, 0x0 ;  /* 0x0000000000057802 */ /* 0x000fc80000000f00 */
[----:B------:R-:W-:Y:S05]  /*7b20*/  RET.REL.NODEC R4 `(_ZN7cutlass13device_kernelINS_4gemm6kernel13GemmUniversalIN4cute5tupleIJiiiiEEENS1_10collective13CollectiveMmaINS1_35MainloopSm100TmaUmmaWarpSpecializedILi13ELi2ELi4ENS5_IJNS4_1CILi1EEENSA_ILi4EEESB_EEEEENS5_IJNSA_ILi64EEESF_NSA_ILi128EEEEEEaNS5_IJlSB_lEEEaSI_NS4_8TiledMMAINS4_8MMA_AtomIJNS4_15SM100_MMA_S8_SSIaaiLi64ELi64ELNS4_4UMMA5MajorE0ELSN_0ELNSM_8SaturateE0EEEEEENS4_6LayoutINS5_IJSB_SB_SB_EEENS5_IJNSA_ILi0EEEST_ST_EEEEENS5_IJNS4_10UnderscoreESW_SW_EEEEENS4_23SM90_TMA_LOAD_MULTICASTENS4_14ComposedLayoutINS4_7SwizzleILi3ELi4ELi3EEENS4_18smem_ptr_flag_bitsILi8EEENSR_INS5_IJNSA_ILi8EEESG_EEENS5_IJSG_SB_EEEEEEEvNS4_8identityENS4_13SM90_TMA_LOADES19_vS1A_EENS_8epilogue10collective18CollectiveEpilogueINS1D_23Sm100TmaWarpSpecializedILi1ELi1ELi32ELb0ELb0EEEJSH_NS5_IJNSR_ISF_SB_EES1I_EEEaSI_aSI_NS1D_6fusion15FusionCallbacksIS1H_NS1K_17LinearCombinationIaiaiLNS_15FloatRoundStyleE2EEESH_S1J_JEEENS4_5SM1004TMEM4LOAD26SM100_TMEM_LOAD_16dp32b32xES1B_NS10_INS11_ILi2ELi4ELi3EEES14_NSR_INS5_IJS15_SF_EEENS5_IJSF_SB_EEEEEEENS4_39AutoVectorizingCopyWithAssumedAlignmentILi128EEENS4_14SM90_TMA_STOREES1Y_S20_S20_EEEvvEEEEvNT_6ParamsE) ;  /* 0xffffff8404347950 */ /* 0x000fea0003c3ffff */
        .weak           $__internal_2_$__cuda_sm10x_tcgen05_guardrail_trap_unallocated_columns_being_dealloced
        .type           $__internal_2_$__cuda_sm10x_tcgen05_guardrail_trap_unallocated_columns_being_dealloced,@function
        .size           $__internal_2_$__cuda_sm10x_tcgen05_guardrail_trap_unallocated_columns_being_dealloced,(.L_x_163 - $__internal_2_$__cuda_sm10x_tcgen05_guardrail_trap_unallocated_columns_being_dealloced)
$__internal_2_$__cuda_sm10x_tcgen05_guardrail_trap_unallocated_columns_being_dealloced:
[----:B------:R-:W-:Y:S05]  /*7b30*/  BPT.TRAP 0x1 ;  /* 0x000000040000795c */ /* 0x000fea0000300000 */
[----:B------:R-:W-:-:S04]  /*7b40*/  HFMA2 R3, -RZ, RZ, 0, 0 ;  /* 0x00000000ff037431 */ /* 0x000fc800000001ff */
[----:B------:R-:W-:Y:S05]  /*7b50*/  RET.REL.NODEC R2 `(_ZN7cutlass13device_kernelINS_4gemm6kernel13GemmUniversalIN4cute5tupleIJiiiiEEENS1_10collective13CollectiveMmaINS1_35MainloopSm100TmaUmmaWarpSpecializedILi13ELi2ELi4ENS5_IJNS4_1CILi1EEENSA_ILi4EEESB_EEEEENS5_IJNSA_ILi64EEESF_NSA_ILi128EEEEEEaNS5_IJlSB_lEEEaSI_NS4_8TiledMMAINS4_8MMA_AtomIJNS4_15SM100_MMA_S8_SSIaaiLi64ELi64ELNS4_4UMMA5MajorE0ELSN_0ELNSM_8SaturateE0EEEEEENS4_6LayoutINS5_IJSB_SB_SB_EEENS5_IJNSA_ILi0EEEST_ST_EEEEENS5_IJNS4_10UnderscoreESW_SW_EEEEENS4_23SM90_TMA_LOAD_MULTICASTENS4_14ComposedLayoutINS4_7SwizzleILi3ELi4ELi3EEENS4_18smem_ptr_flag_bitsILi8EEENSR_INS5_IJNSA_ILi8EEESG_EEENS5_IJSG_SB_EEEEEEEvNS4_8identityENS4_13SM90_TMA_LOADES19_vS1A_EENS_8epilogue10collective18CollectiveEpilogueINS1D_23Sm100TmaWarpSpecializedILi1ELi1ELi32ELb0ELb0EEEJSH_NS5_IJNSR_ISF_SB_EES1I_EEEaSI_aSI_NS1D_6fusion15FusionCallbacksIS1H_NS1K_17LinearCombinationIaiaiLNS_15FloatRoundStyleE2EEESH_S1J_JEEENS4_5SM1004TMEM4LOAD26SM100_TMEM_LOAD_16dp32b32xES1B_NS10_INS11_ILi2ELi4ELi3EEES14_NSR_INS5_IJS15_SF_EEENS5_IJSF_SB_EEEEEEENS4_39AutoVectorizingCopyWithAssumedAlignmentILi128EEENS4_14SM90_TMA_STOREES1Y_S20_S20_EEEvvEEEEvNT_6ParamsE) ;  /* 0xffffff8402287950 */ /* 0x000fea0003c3ffff */
.L_x_162:
[----:B------:R-:W-:-:S00]  /*7b60*/  BRA `(.L_x_162) ;  /* 0xfffffffc00fc7947 */ /* 0x000fc0000383ffff */
[----:B------:R-:W-:-:S00]  /*7b70*/  NOP ;  /* 0x0000000000007918 */ /* 0x000fc00000000000 */
        /* <DEDUP_REMOVED lines=8> */
.L_x_163:


//--------------------- .nv.global.init           --------------------------
	.section	.nv.global.init,"aw",@progbits
.nv.global.init:
	.type		$str$27,@object
	.size		$str$27,($str$28 - $str$27)
$str$27:
        /*0000*/ 	.byte	0x28, 0x61, 0x64, 0x64, 0x72, 0x65, 0x73, 0x73, 0x20, 0x26, 0x20, 0x6d, 0x61, 0x73, 0x6b, 0x29
        /*0010*/ 	.byte	0x20, 0x3d, 0x3d, 0x20, 0x30, 0x00
	.type		$str$28,@object
	.size		$str$28,($str$26 - $str$28)
$str$28:
        /*0016*/ 	.byte	0x2f, 0x74, 0x6d, 0x70, 0x2f, 0x63, 0x75, 0x74, 0x6c, 0x61, 0x73, 0x73, 0x5f, 0x73, 0x77, 0x65
        /*0026*/ 	.byte	0x65, 0x70, 0x5f, 0x73, 0x72, 0x63, 0x2f, 0x69, 0x6e, 0x63, 0x6c, 0x75, 0x64, 0x65, 0x2f, 0x63
        /*0036*/ 	.byte	0x75, 0x74, 0x65, 0x2f, 0x70, 0x6f, 0x69, 0x6e, 0x74, 0x65, 0x72, 0x5f, 0x66, 0x6c, 0x61, 0x67
        /*0046*/ 	.byte	0x67, 0x65, 0x64, 0x2e, 0x68, 0x70, 0x70, 0x00
	.type		$str$26,@object
	.size		$str$26,($str$25 - $str$26)
$str$26:
        /*004e*/ 	.byte	0x2f, 0x74, 0x6d, 0x70, 0x2f, 0x63, 0x75, 0x74, 0x6c, 0x61, 0x73, 0x73, 0x5f, 0x73, 0x77, 0x65
        /*005e*/ 	.byte	0x65, 0x70, 0x5f, 0x73, 0x72, 0x63, 0x2f, 0x69, 0x6e, 0x63, 0x6c, 0x75, 0x64, 0x65, 0x2f, 0x63
        /*006e*/ 	.byte	0x75, 0x74, 0x65, 0x2f, 0x61, 0x74, 0x6f, 0x6d, 0x2f, 0x63, 0x6f, 0x70, 0x79, 0x5f, 0x74, 0x72
        /*007e*/ 	.byte	0x61, 0x69, 0x74, 0x73, 0x5f, 0x73, 0x6d, 0x31, 0x30, 0x30, 0x2e, 0x68, 0x70, 0x70, 0x00
	.type		$str$25,@object
	.size		$str$25,(__unnamed_1 - $str$25)
$str$25:
        /*008d*/ 	.byte	0x28, 0x28, 0x75, 0x69, 0x6e, 0x74, 0x33, 0x32, 0x5f, 0x74, 0x28, 0x74, 0x68, 0x72, 0x65, 0x61
        /*009d*/ 	.byte	0x64, 0x49, 0x64, 0x78, 0x2e, 0x78, 0x29, 0x20, 0x2f, 0x20, 0x33, 0x32, 0x29, 0x20, 0x25, 0x20
        /*00ad*/ 	.byte	0x34, 0x29, 0x20, 0x3d, 0x3d, 0x20, 0x28, 0x28, 0x28, 0x74, 0x6d, 0x65, 0x6d, 0x5f, 0x61, 0x64
        /*00bd*/ 	.byte	0x64, 0x72, 0x20, 0x3e, 0x3e, 0x20, 0x31, 0x36, 0x29, 0x20, 0x2f, 0x20, 0x33, 0x32, 0x29, 0x20
        /*00cd*/ 	.byte	0x25, 0x20, 0x34, 0x29, 0x00
	.type		__unnamed_1,@object
	.size		__unnamed_1,(__unnamed_2 - __unnamed_1)
__unnamed_1:
        /*00d2*/ 	.byte	0x61, 0x75, 0x74, 0x6f, 0x20, 0x63, 0x75, 0x74, 0x65, 0x3a, 0x3a, 0x61, 0x73, 0x5f, 0x70, 0x6f
        /* <DEDUP_REMOVED lines=24> */
        /*0262*/ 	.byte	0x00
	.type		__unnamed_2,@object
	.size		__unnamed_2,(.L_2 - __unnamed_2)
__unnamed_2:
        /* <DEDUP_REMOVED lines=41> */
.L_2:


//--------------------- .nv.shared._ZN7cutlass13device_kernelINS_4gemm6kernel13GemmUniversalIN4cute5tupleIJiiiiEEENS1_10collective13CollectiveMmaINS1_35MainloopSm100TmaUmmaWarpSpecializedILi13ELi2ELi4ENS5_IJNS4_1CILi1EEENSA_ILi4EEESB_EEEEENS5_IJNSA_ILi64EEESF_NSA_ILi128EEEEEEaNS5_IJlSB_lEEEaSI_NS4_8TiledMMAINS4_8MMA_AtomIJNS4_15SM100_MMA_S8_SSIaaiLi64ELi64ELNS4_4UMMA5MajorE0ELSN_0ELNSM_8SaturateE0EEEEEENS4_6LayoutINS5_IJSB_SB_SB_EEENS5_IJNSA_ILi0EEEST_ST_EEEEENS5_IJNS4_10UnderscoreESW_SW_EEEEENS4_23SM90_TMA_LOAD_MULTICASTENS4_14ComposedLayoutINS4_7SwizzleILi3ELi4ELi3EEENS4_18smem_ptr_flag_bitsILi8EEENSR_INS5_IJNSA_ILi8EEESG_EEENS5_IJSG_SB_EEEEEEEvNS4_8identityENS4_13SM90_TMA_LOADES19_vS1A_EENS_8epilogue10collective18CollectiveEpilogueINS1D_23Sm100TmaWarpSpecializedILi1ELi1ELi32ELb0ELb0EEEJSH_NS5_IJNSR_ISF_SB_EES1I_EEEaSI_aSI_NS1D_6fusion15FusionCallbacksIS1H_NS1K_17LinearCombinationIaiaiLNS_15FloatRoundStyleE2EEESH_S1J_JEEENS4_5SM1004TMEM4LOAD26SM100_TMEM_LOAD_16dp32b32xES1B_NS10_INS11_ILi2ELi4ELi3EEES14_NSR_INS5_IJS15_SF_EEENS5_IJSF_SB_EEEEEEENS4_39AutoVectorizingCopyWithAssumedAlignmentILi128EEENS4_14SM90_TMA_STOREES1Y_S20_S20_EEEvvEEEEvNT_6ParamsE --------------------------
	.section	.nv.shared._ZN7cutlass13device_kernelINS_4gemm6kernel13GemmUniversalIN4cute5tupleIJiiiiEEENS1_10collective13CollectiveMmaINS1_35MainloopSm100TmaUmmaWarpSpecializedILi13ELi2ELi4ENS5_IJNS4_1CILi1EEENSA_ILi4EEESB_EEEEENS5_IJNSA_ILi64EEESF_NSA_ILi128EEEEEEaNS5_IJlSB_lEEEaSI_NS4_8TiledMMAINS4_8MMA_AtomIJNS4_15SM100_MMA_S8_SSIaaiLi64ELi64ELNS4_4UMMA5MajorE0ELSN_0ELNSM_8SaturateE0EEEEEENS4_6LayoutINS5_IJSB_SB_SB_EEENS5_IJNSA_ILi0EEEST_ST_EEEEENS5_IJNS4_10UnderscoreESW_SW_EEEEENS4_23SM90_TMA_LOAD_MULTICASTENS4_14ComposedLayoutINS4_7SwizzleILi3ELi4ELi3EEENS4_18smem_ptr_flag_bitsILi8EEENSR_INS5_IJNSA_ILi8EEESG_EEENS5_IJSG_SB_EEEEEEEvNS4_8identityENS4_13SM90_TMA_LOADES19_vS1A_EENS_8epilogue10collective18CollectiveEpilogueINS1D_23Sm100TmaWarpSpecializedILi1ELi1ELi32ELb0ELb0EEEJSH_NS5_IJNSR_ISF_SB_EES1I_EEEaSI_aSI_NS1D_6fusion15FusionCallbacksIS1H_NS1K_17LinearCombinationIaiaiLNS_15FloatRoundStyleE2EEESH_S1J_JEEENS4_5SM1004TMEM4LOAD26SM100_TMEM_LOAD_16dp32b32xES1B_NS10_INS11_ILi2ELi4ELi3EEES14_NSR_INS5_IJS15_SF_EEENS5_IJSF_SB_EEEEEEENS4_39AutoVectorizingCopyWithAssumedAlignmentILi128EEENS4_14SM90_TMA_STOREES1Y_S20_S20_EEEvvEEEEvNT_6ParamsE,"aw",@nobits
	.sectionflags	@""
	.align	16
	.zero		1024


//--------------------- .nv.shared.reserved.0     --------------------------
	.section	.nv.shared.reserved.0,"aw",@nobits
	.weak		__nv_reservedSMEM_offset_0_alias
	.size		__nv_reservedSMEM_offset_0_alias, 0, 64
	.other		__nv_reservedSMEM_offset_0_alias,@"STO_CUDA_RESERVED_SHARED STV_DEFAULT"
__nv_reservedSMEM_offset_0_alias:
	.zero		0
.nv.shared.reserved.0:
	.zero		64
	.weak		__nv_reservedSMEM_tcgen05_partition
	.type		__nv_reservedSMEM_tcgen05_partition,@object
	.size		__nv_reservedSMEM_tcgen05_partition,(.L_0 - __nv_reservedSMEM_tcgen05_partition)
__nv_reservedSMEM_tcgen05_partition:
	.zero		32
.L_0:


//--------------------- .nv.global                --------------------------
	.section	.nv.global,"aw",@nobits
.nv.global:
	.type		_ZN40_INTERNAL_016789c8_4_k_cu_39c71842_278514cute1_E,@object
	.size		_ZN40_INTERNAL_016789c8_4_k_cu_39c71842_278514cute1_E,(_ZN40_INTERNAL_016789c8_4_k_cu_39c71842_278514cuda3std3__45__cpo6cbeginE - _ZN40_INTERNAL_016789c8_4_k_cu_39c71842_278514cute1_E)
_ZN40_INTERNAL_016789c8_4_k_cu_39c71842_278514cute1_E:
	.zero		1
	.type		_ZN40_INTERNAL_016789c8_4_k_cu_39c71842_278514cuda3std3__45__cpo6cbeginE,@object
	.size		_ZN40_INTERNAL_016789c8_4_k_cu_39c71842_278514cuda3std3__45__cpo6cbeginE,(_ZN40_INTERNAL_016789c8_4_k_cu_39c71842_278514cuda3std3__48in_placeE - _ZN40_INTERNAL_016789c8_4_k_cu_39c71842_278514cuda3std3__45__cpo6cbeginE)
_ZN40_INTERNAL_016789c8_4_k_cu_39c71842_278514cuda3std3__45__cpo6cbeginE:
	.zero		1
	.type		_ZN40_INTERNAL_016789c8_4_k_cu_39c71842_278514cuda3std3__48in_placeE,@object
	.size		_ZN40_INTERNAL_016789c8_4_k_cu_39c71842_278514cuda3std3__48in_placeE,(_ZN40_INTERNAL_016789c8_4_k_cu_39c71842_278514cuda3std6ranges3__45__cpo9iter_moveE - _ZN40_INTERNAL_016789c8_4_k_cu_39c71842_278514cuda3std3__48in_placeE)
_ZN40_INTERNAL_016789c8_4_k_cu_39c71842_278514cuda3std3__48in_placeE:
	.zero		1
	.type		_ZN40_INTERNAL_016789c8_4_k_cu_39c71842_278514cuda3std6ranges3__45__cpo9iter_moveE,@object
	.size		_ZN40_INTERNAL_016789c8_4_k_cu_39c71842_278514cuda3std6ranges3__45__cpo9iter_moveE,(_ZN40_INTERNAL_016789c8_4_k_cu_39c71842_278514cuda3std3__45__cpo5beginE - _ZN40_INTERNAL_016789c8_4_k_cu_39c71842_278514cuda3std6ranges3__45__cpo9iter_moveE)
_ZN40_INTERNAL_016789c8_4_k_cu_39c71842_278514cuda3std6ranges3__45__cpo9iter_moveE:
	.zero		1
	.type		_ZN40_INTERNAL_016789c8_4_k_cu_39c71842_278514cuda3std3__45__cpo5beginE,@object
	.size		_ZN40_INTERNAL_016789c8_4_k_cu_39c71842_278514cuda3std3__45__cpo5beginE,(_ZN40_INTERNAL_016789c8_4_k_cu_39c71842_278514cuda3std3__442_GLOBAL__N__016789c8_4_k_cu_39c71842_278516ignoreE - _ZN40_INTERNAL_016789c8_4_k_cu_39c71842_278514cuda3std3__45__cpo5beginE)
_ZN40_INTERNAL_016789c8_4_k_cu_39c71842_278514cuda3std3__45__cpo5beginE:
	.zero		1
	.type		_ZN40_INTERNAL_016789c8_4_k_cu_39c71842_278514cuda3std3__442_GLOBAL__N__016789c8_4_k_cu_39c71842_278516ignoreE,@object
	.size		_ZN40_INTERNAL_016789c8_4_k_cu_39c71842_278514cuda3std3__442_GLOBAL__N__016789c8_4_k_cu_39c71842_278516ignoreE,(_ZN40_INTERNAL_016789c8_4_k_cu_39c71842_278514cute7productE - _ZN40_INTERNAL_016789c8_4_k_cu_39c71842_278514cuda3std3__442_GLOBAL__N__016789c8_4_k_cu_39c71842_278516ignoreE)
_ZN40_INTERNAL_016789c8_4_k_cu_39c71842_278514cuda3std3__442_GLOBAL__N__016789c8_4_k_cu_39c71842_278516ignoreE:
	.zero		1
	.type		_ZN40_INTERNAL_016789c8_4_k_cu_39c71842_278514cute7productE,@object
	.size		_ZN40_INTERNAL_016789c8_4_k_cu_39c71842_278514cute7productE,(_ZN40_INTERNAL_016789c8_4_k_cu_39c71842_278514cuda3std3__45__cpo3endE - _ZN40_INTERNAL_016789c8_4_k_cu_39c71842_278514cute7productE)
_ZN40_INTERNAL_016789c8_4_k_cu_39c71842_278514cute7productE:
	.zero		1
	.type		_ZN40_INTERNAL_016789c8_4_k_cu_39c71842_278514cuda3std3__45__cpo3endE,@object
	.size		_ZN40_INTERNAL_016789c8_4_k_cu_39c71842_278514cuda3std3__45__cpo3endE,(_ZN40_INTERNAL_016789c8_4_k_cu_39c71842_278514cuda3std3__419piecewise_constructE - _ZN40_INTERNAL_016789c8_4_k_cu_39c71842_278514cuda3std3__45__cpo3endE)
_ZN40_INTERNAL_016789c8_4_k_cu_39c71842_278514cuda3std3__45__cpo3endE:
	.zero		1
	.type		_ZN40_INTERNAL_016789c8_4_k_cu_39c71842_278514cuda3std3__419piecewise_constructE,@object
	.size		_ZN40_INTERNAL_016789c8_4_k_cu_39c71842_278514cuda3std3__419piecewise_constructE,(_ZN40_INTERNAL_016789c8_4_k_cu_39c71842_278514cuda3std3__45__cpo4cendE - _ZN40_INTERNAL_016789c8_4_k_cu_39c71842_278514cuda3std3__419piecewise_constructE)
_ZN40_INTERNAL_016789c8_4_k_cu_39c71842_278514cuda3std3__419piecewise_constructE:
	.zero		1
	.type		_ZN40_INTERNAL_016789c8_4_k_cu_39c71842_278514cuda3std3__45__cpo4cendE,@object
	.size		_ZN40_INTERNAL_016789c8_4_k_cu_39c71842_278514cuda3std3__45__cpo4cendE,(_ZN40_INTERNAL_016789c8_4_k_cu_39c71842_278514cuda3std6ranges3__45__cpo4swapE - _ZN40_INTERNAL_016789c8_4_k_cu_39c71842_278514cuda3std3__45__cpo4cendE)
_ZN40_INTERNAL_016789c8_4_k_cu_39c71842_278514cuda3std3__45__cpo4cendE:
	.zero		1
	.type		_ZN40_INTERNAL_016789c8_4_k_cu_39c71842_278514cuda3std6ranges3__45__cpo4swapE,@object
	.size		_ZN40_INTERNAL_016789c8_4_k_cu_39c71842_278514cuda3std6ranges3__45__cpo4swapE,(.L_10 - _ZN40_INTERNAL_016789c8_4_k_cu_39c71842_278514cuda3std6ranges3__45__cpo4swapE)
_ZN40_INTERNAL_016789c8_4_k_cu_39c71842_278514cuda3std6ranges3__45__cpo4swapE:
	.zero		1
.L_10:


//--------------------- .nv.constant0._ZN7cutlass13device_kernelINS_4gemm6kernel13GemmUniversalIN4cute5tupleIJiiiiEEENS1_10collective13CollectiveMmaINS1_35MainloopSm100TmaUmmaWarpSpecializedILi13ELi2ELi4ENS5_IJNS4_1CILi1EEENSA_ILi4EEESB_EEEEENS5_IJNSA_ILi64EEESF_NSA_ILi128EEEEEEaNS5_IJlSB_lEEEaSI_NS4_8TiledMMAINS4_8MMA_AtomIJNS4_15SM100_MMA_S8_SSIaaiLi64ELi64ELNS4_4UMMA5MajorE0ELSN_0ELNSM_8SaturateE0EEEEEENS4_6LayoutINS5_IJSB_SB_SB_EEENS5_IJNSA_ILi0EEEST_ST_EEEEENS5_IJNS4_10UnderscoreESW_SW_EEEEENS4_23SM90_TMA_LOAD_MULTICASTENS4_14ComposedLayoutINS4_7SwizzleILi3ELi4ELi3EEENS4_18smem_ptr_flag_bitsILi8EEENSR_INS5_IJNSA_ILi8EEESG_EEENS5_IJSG_SB_EEEEEEEvNS4_8identityENS4_13SM90_TMA_LOADES19_vS1A_EENS_8epilogue10collective18CollectiveEpilogueINS1D_23Sm100TmaWarpSpecializedILi1ELi1ELi32ELb0ELb0EEEJSH_NS5_IJNSR_ISF_SB_EES1I_EEEaSI_aSI_NS1D_6fusion15FusionCallbacksIS1H_NS1K_17LinearCombinationIaiaiLNS_15FloatRoundStyleE2EEESH_S1J_JEEENS4_5SM1004TMEM4LOAD26SM100_TMEM_LOAD_16dp32b32xES1B_NS10_INS11_ILi2ELi4ELi3EEES14_NSR_INS5_IJS15_SF_EEENS5_IJSF_SB_EEEEEEENS4_39AutoVectorizingCopyWithAssumedAlignmentILi128EEENS4_14SM90_TMA_STOREES1Y_S20_S20_EEEvvEEEEvNT_6ParamsE --------------------------
	.section	.nv.constant0._ZN7cutlass13device_kernelINS_4gemm6kernel13GemmUniversalIN4cute5tupleIJiiiiEEENS1_10collective13CollectiveMmaINS1_35MainloopSm100TmaUmmaWarpSpecializedILi13ELi2ELi4ENS5_IJNS4_1CILi1EEENSA_ILi4EEESB_EEEEENS5_IJNSA_ILi64EEESF_NSA_ILi128EEEEEEaNS5_IJlSB_lEEEaSI_NS4_8TiledMMAINS4_8MMA_AtomIJNS4_15SM100_MMA_S8_SSIaaiLi64ELi64ELNS4_4UMMA5MajorE0ELSN_0ELNSM_8SaturateE0EEEEEENS4_6LayoutINS5_IJSB_SB_SB_EEENS5_IJNSA_ILi0EEEST_ST_EEEEENS5_IJNS4_10UnderscoreESW_SW_EEEEENS4_23SM90_TMA_LOAD_MULTICASTENS4_14ComposedLayoutINS4_7SwizzleILi3ELi4ELi3EEENS4_18smem_ptr_flag_bitsILi8EEENSR_INS5_IJNSA_ILi8EEESG_EEENS5_IJSG_SB_EEEEEEEvNS4_8identityENS4_13SM90_TMA_LOADES19_vS1A_EENS_8epilogue10collective18CollectiveEpilogueINS1D_23Sm100TmaWarpSpecializedILi1ELi1ELi32ELb0ELb0EEEJSH_NS5_IJNSR_ISF_SB_EES1I_EEEaSI_aSI_NS1D_6fusion15FusionCallbacksIS1H_NS1K_17LinearCombinationIaiaiLNS_15FloatRoundStyleE2EEESH_S1J_JEEENS4_5SM1004TMEM4LOAD26SM100_TMEM_LOAD_16dp32b32xES1B_NS10_INS11_ILi2ELi4ELi3EEES14_NSR_INS5_IJS15_SF_EEENS5_IJSF_SB_EEEEEEENS4_39AutoVectorizingCopyWithAssumedAlignmentILi128EEENS4_14SM90_TMA_STOREES1Y_S20_S20_EEEvvEEEEvNT_6ParamsE,"a",@progbits
	.sectionflags	@""
	.align	4
.nv.constant0._ZN7cutlass13device_kernelINS_4gemm6kernel13GemmUniversalIN4cute5tupleIJiiiiEEENS1_10collective13CollectiveMmaINS1_35MainloopSm100TmaUmmaWarpSpecializedILi13ELi2ELi4ENS5_IJNS4_1CILi1EEENSA_ILi4EEESB_EEEEENS5_IJNSA_ILi64EEESF_NSA_ILi128EEEEEEaNS5_IJlSB_lEEEaSI_NS4_8TiledMMAINS4_8MMA_AtomIJNS4_15SM100_MMA_S8_SSIaaiLi64ELi64ELNS4_4UMMA5MajorE0ELSN_0ELNSM_8SaturateE0EEEEEENS4_6LayoutINS5_IJSB_SB_SB_EEENS5_IJNSA_ILi0EEEST_ST_EEEEENS5_IJNS4_10UnderscoreESW_SW_EEEEENS4_23SM90_TMA_LOAD_MULTICASTENS4_14ComposedLayoutINS4_7SwizzleILi3ELi4ELi3EEENS4_18smem_ptr_flag_bitsILi8EEENSR_INS5_IJNSA_ILi8EEESG_EEENS5_IJSG_SB_EEEEEEEvNS4_8identityENS4_13SM90_TMA_LOADES19_vS1A_EENS_8epilogue10collective18CollectiveEpilogueINS1D_23Sm100TmaWarpSpecializedILi1ELi1ELi32ELb0ELb0EEEJSH_NS5_IJNSR_ISF_SB_EES1I_EEEaSI_aSI_NS1D_6fusion15FusionCallbacksIS1H_NS1K_17LinearCombinationIaiaiLNS_15FloatRoundStyleE2EEESH_S1J_JEEENS4_5SM1004TMEM4LOAD26SM100_TMEM_LOAD_16dp32b32xES1B_NS10_INS11_ILi2ELi4ELi3EEES14_NSR_INS5_IJS15_SF_EEENS5_IJSF_SB_EEEEEEENS4_39AutoVectorizingCopyWithAssumedAlignmentILi128EEENS4_14SM90_TMA_STOREES1Y_S20_S20_EEEvvEEEEvNT_6ParamsE:
	.zero		2944


//--------------------- SYMBOLS --------------------------

	.type		.nv.reservedSmem.offset0,@object
	.size		.nv.reservedSmem.offset0,0x4
	.type		.nv.reservedSmem.cap,@object
	.size		.nv.reservedSmem.cap,0x4
	.type		__assertfail,@function
